	.headerflags	@"EF_CUDA_TEXMODE_UNIFIED EF_CUDA_64BIT_ADDRESS EF_CUDA_SM86 EF_CUDA_VIRTUAL_SM(EF_CUDA_SM86)"
	.elftype	@"ET_EXEC"


//--------------------- .nv.info                  --------------------------
	.section	.nv.info,"",@"SHT_CUDA_INFO"
	.align	4


	//----- nvinfo : EIATTR_REGCOUNT
	.align		4
        /*0000*/ 	.byte	0x04, 0x2f
        /*0002*/ 	.short	(.L_1 - .L_0)
	.align		4
.L_0:
        /*0004*/ 	.word	index@(recompute_w_u_fwd_kernel)
        /*0008*/ 	.word	0x0000007a


	//----- nvinfo : EIATTR_MAX_STACK_SIZE
	.align		4
.L_1:
        /*000c*/ 	.byte	0x04, 0x23
        /*000e*/ 	.short	(.L_3 - .L_2)
	.align		4
.L_2:
        /*0010*/ 	.word	index@(recompute_w_u_fwd_kernel)
        /*0014*/ 	.word	0x00000000


	//----- nvinfo : EIATTR_MIN_STACK_SIZE
	.align		4
.L_3:
        /*0018*/ 	.byte	0x04, 0x12
        /*001a*/ 	.short	(.L_5 - .L_4)
	.align		4
.L_4:
        /*001c*/ 	.word	index@(recompute_w_u_fwd_kernel)
        /*0020*/ 	.word	0x00000000


	//----- nvinfo : EIATTR_FRAME_SIZE
	.align		4
.L_5:
        /*0024*/ 	.byte	0x04, 0x11
        /*0026*/ 	.short	(.L_7 - .L_6)
	.align		4
.L_6:
        /*0028*/ 	.word	index@(recompute_w_u_fwd_kernel)
        /*002c*/ 	.word	0x00000000
.L_7:


//--------------------- .nv.info.recompute_w_u_fwd_kernel --------------------------
	.section	.nv.info.recompute_w_u_fwd_kernel,"",@"SHT_CUDA_INFO"
	.align	4


	//----- nvinfo : EIATTR_CUDA_API_VERSION
	.align		4
        /*0000*/ 	.byte	0x04, 0x37
        /*0002*/ 	.short	(.L_9 - .L_8)
.L_8:
        /*0004*/ 	.word	0x0000007b


	//----- nvinfo : EIATTR_SW2861232_WAR
	.align		4
.L_9:
        /*0008*/ 	.byte	0x01, 0x35
	.zero		2


	//----- nvinfo : EIATTR_PARAM_CBANK
	.align		4
        /*000c*/ 	.byte	0x04, 0x0a
        /*000e*/ 	.short	(.L_11 - .L_10)
	.align		4
.L_10:
        /*0010*/ 	.word	index@(.nv.constant0.recompute_w_u_fwd_kernel)
        /*0014*/ 	.short	0x0160
        /*0016*/ 	.short	0x0044


	//----- nvinfo : EIATTR_CBANK_PARAM_SIZE
	.align		4
.L_11:
        /*0018*/ 	.byte	0x03, 0x19
        /*001a*/ 	.short	0x0044


	//----- nvinfo : EIATTR_KPARAM_INFO
	.align		4
        /*001c*/ 	.byte	0x04, 0x17
        /*001e*/ 	.short	(.L_13 - .L_12)
.L_12:
        /*0020*/ 	.word	0x00000000
        /*0024*/ 	.short	0x0008
        /*0026*/ 	.short	0x0040
        /*0028*/ 	.byte	0x00, 0xf0, 0x11, 0x00


	//----- nvinfo : EIATTR_KPARAM_INFO
	.align		4
.L_13:
        /*002c*/ 	.byte	0x04, 0x17
        /*002e*/ 	.short	(.L_15 - .L_14)
.L_14:
        /*0030*/ 	.word	0x00000000
        /*0034*/ 	.short	0x0007
        /*0036*/ 	.short	0x0038
        /*0038*/ 	.byte	0x00, 0xf0, 0x21, 0x00


	//----- nvinfo : EIATTR_KPARAM_INFO
	.align		4
.L_15:
        /*003c*/ 	.byte	0x04, 0x17
        /*003e*/ 	.short	(.L_17 - .L_16)
.L_16:
        /*0040*/ 	.word	0x00000000
        /*0044*/ 	.short	0x0006
        /*0046*/ 	.short	0x0030
        /*0048*/ 	.byte	0x00, 0xf0, 0x21, 0x00


	//----- nvinfo : EIATTR_KPARAM_INFO
	.align		4
.L_17:
        /*004c*/ 	.byte	0x04, 0x17
        /*004e*/ 	.short	(.L_19 - .L_18)
.L_18:
        /*0050*/ 	.word	0x00000000
        /*0054*/ 	.short	0x0005
        /*0056*/ 	.short	0x0028
        /*0058*/ 	.byte	0x00, 0xf0, 0x21, 0x00


	//----- nvinfo : EIATTR_KPARAM_INFO
	.align		4
.L_19:
        /*005c*/ 	.byte	0x04, 0x17
        /*005e*/ 	.short	(.L_21 - .L_20)
.L_20:
        /*0060*/ 	.word	0x00000000
        /*0064*/ 	.short	0x0004
        /*0066*/ 	.short	0x0020
        /*0068*/ 	.byte	0x00, 0xf0, 0x21, 0x00


	//----- nvinfo : EIATTR_KPARAM_INFO
	.align		4
.L_21:
        /*006c*/ 	.byte	0x04, 0x17
        /*006e*/ 	.short	(.L_23 - .L_22)
.L_22:
        /*0070*/ 	.word	0x00000000
        /*0074*/ 	.short	0x0003
        /*0076*/ 	.short	0x0018
        /*0078*/ 	.byte	0x00, 0xf0, 0x21, 0x00


	//----- nvinfo : EIATTR_KPARAM_INFO
	.align		4
.L_23:
        /*007c*/ 	.byte	0x04, 0x17
        /*007e*/ 	.short	(.L_25 - .L_24)
.L_24:
        /*0080*/ 	.word	0x00000000
        /*0084*/ 	.short	0x0002
        /*0086*/ 	.short	0x0010
        /*0088*/ 	.byte	0x00, 0xf0, 0x21, 0x00


	//----- nvinfo : EIATTR_KPARAM_INFO
	.align		4
.L_25:
        /*008c*/ 	.byte	0x04, 0x17
        /*008e*/ 	.short	(.L_27 - .L_26)
.L_26:
        /*0090*/ 	.word	0x00000000
        /*0094*/ 	.short	0x0001
        /*0096*/ 	.short	0x0008
        /*0098*/ 	.byte	0x00, 0xf0, 0x21, 0x00


	//----- nvinfo : EIATTR_KPARAM_INFO
	.align		4
.L_27:
        /*009c*/ 	.byte	0x04, 0x17
        /*009e*/ 	.short	(.L_29 - .L_28)
.L_28:
        /*00a0*/ 	.word	0x00000000
        /*00a4*/ 	.short	0x0000
        /*00a6*/ 	.short	0x0000
        /*00a8*/ 	.byte	0x00, 0xf0, 0x21, 0x00


	//----- nvinfo : EIATTR_MAXREG_COUNT
	.align		4
.L_29:
        /*00ac*/ 	.byte	0x03, 0x1b
        /*00ae*/ 	.short	0x00ff


	//----- nvinfo : EIATTR_EXIT_INSTR_OFFSETS
	.align		4
        /*00b0*/ 	.byte	0x04, 0x1c
        /*00b2*/ 	.short	(.L_31 - .L_30)


	//   ....[0]....
.L_30:
        /*00b4*/ 	.word	0x00006500


	//----- nvinfo : EIATTR_MAX_THREADS
	.align		4
.L_31:
        /*00b8*/ 	.byte	0x04, 0x05
        /*00ba*/ 	.short	(.L_33 - .L_32)
.L_32:
        /*00bc*/ 	.word	0x00000040
        /*00c0*/ 	.word	0x00000001
        /*00c4*/ 	.word	0x00000001
.L_33:


//--------------------- .nv.rel.action            --------------------------
	.section	.nv.rel.action,"",@"SHT_CUDA_RELOCINFO"
	.align	8
	.sectionentsize	8
        /*0000*/ 	.byte	0x73, 0x00, 0x00, 0x00, 0x00, 0x00, 0x00, 0x00, 0x00, 0x00, 0x00, 0x11, 0x25, 0x00, 0x05, 0x36


//--------------------- .nv.constant0.recompute_w_u_fwd_kernel --------------------------
	.section	.nv.constant0.recompute_w_u_fwd_kernel,"a",@progbits
	.align	4
.nv.constant0.recompute_w_u_fwd_kernel:
	.zero		420


//--------------------- .text.recompute_w_u_fwd_kernel --------------------------
	.section	.text.recompute_w_u_fwd_kernel,"ax",@progbits
	.sectionflags	@"SHF_BARRIERS=1"
	.sectioninfo	@"SHI_REGISTERS=122"
	.align	128
        .global         recompute_w_u_fwd_kernel
        .type           recompute_w_u_fwd_kernel,@function
        .size           recompute_w_u_fwd_kernel,(.L_x_1 - recompute_w_u_fwd_kernel)
        .other          recompute_w_u_fwd_kernel,@"STO_CUDA_ENTRY STV_DEFAULT"
recompute_w_u_fwd_kernel:
.text.recompute_w_u_fwd_kernel:
[----:B------:R-:W-:-:S02]  /*0000*/  IMAD.MOV.U32 R1, RZ, RZ, c[0x0][0x28] ;  /* 0x00000a00ff017624 */ /* 0x000fc400078e00ff */
[----:B------:R-:W1:Y:S01]  /*0010*/  S2R R4, SR_CTAID.X ;  /* 0x0000000000047919 */ /* 0x000e620000002500 */
[----:B------:R-:W-:Y:S01]  /*0020*/  IMAD.MOV.U32 R7, RZ, RZ, 0x4 ;  /* 0x00000004ff077424 */ /* 0x000fe200078e00ff */
[----:B------:R-:W-:Y:S01]  /*0030*/  ULDC.64 UR4, c[0x0][0x118] ;  /* 0x0000460000047ab9 */ /* 0x000fe20000000a00 */
[----:B-1----:R-:W-:-:S04]  /*0040*/  IMAD.SHL.U32 R4, R4, 0x2, RZ ;  /* 0x0000000204047824 */ /* 0x002fc800078e00ff */
[----:B------:R-:W-:-:S05]  /*0050*/  IMAD.WIDE R4, R4, R7, c[0x0][0x198] ;  /* 0x0000660004047625 */ /* 0x000fca00078e0207 */
[----:B------:R-:W2:Y:S04]  /*0060*/  LDG.E R6, [R4.64] ;  /* 0x0000000404067981 */ /* 0x000ea8000c1e1900 */
[----:B------:R-:W3:Y:S04]  /*0070*/  LDG.E R38, [R4.64+0x4] ;  /* 0x0000040404267981 */ /* 0x000ee8000c1e1900 */
[----:B------:R-:W1:Y:S04]  /*0080*/  S2R R3, SR_CTAID.Y ;  /* 0x0000000000037919 */ /* 0x000e680000002600 */
[----:B------:R-:W4:Y:S01]  /*0090*/  S2R R95, SR_TID.X ;  /* 0x00000000005f7919 */ /* 0x000f220000002100 */
[----:B--2---:R-:W-:-:S05]  /*00a0*/  IMAD.WIDE R6, R6, R7, c[0x0][0x190] ;  /* 0x0000640006067625 */ /* 0x004fca00078e0207 */
[----:B------:R3:W2:Y:S04]  /*00b0*/  LDG.E R10, [R6.64] ;  /* 0x00000004060a7981 */ /* 0x0006a8000c1e1900 */
[----:B------:R3:W2:Y:S01]  /*00c0*/  LDG.E R11, [R6.64+0x4] ;  /* 0x00000404060b7981 */ /* 0x0006a2000c1e1900 */
[----:B-1----:R-:W-:-:S04]  /*00d0*/  SHF.R.S32.HI R0, RZ, 0x1f, R3 ;  /* 0x0000001fff007819 */ /* 0x002fc80000011403 */
[----:B------:R-:W-:Y:S02]  /*00e0*/  LEA.HI R0, R0, R3, RZ, 0x4 ;  /* 0x0000000300007211 */ /* 0x000fe400078f20ff */
[----:B----4-:R-:W-:Y:S02]  /*00f0*/  SHF.R.U32.HI R37, RZ, 0x3, R95 ;  /* 0x00000003ff257819 */ /* 0x010fe4000001165f */
[----:B------:R-:W-:Y:S01]  /*0100*/  LOP3.LUT R0, R0, 0xfffffff0, RZ, 0xc0, !PT ;  /* 0xfffffff000007812 */ /* 0x000fe200078ec0ff */
[----:B------:R-:W-:Y:S01]  /*0110*/  IMAD.SHL.U32 R36, R95, 0x8, RZ ;  /* 0x000000085f247824 */ /* 0x000fe200078e00ff */
[----:B------:R-:W-:Y:S01]  /*0120*/  SGXT.U32 R37, R37, 0x3 ;  /* 0x000000032525781a */ /* 0x000fe20000000000 */
[----:B---3--:R-:W-:Y:S02]  /*0130*/  IMAD.SHL.U32 R38, R38, 0x40, RZ ;  /* 0x0000004026267824 */ /* 0x008fe400078e00ff */
[----:B------:R-:W-:Y:S02]  /*0140*/  IMAD.MOV.U32 R2, RZ, RZ, 0x2 ;  /* 0x00000002ff027424 */ /* 0x000fe400078e00ff */
[----:B------:R-:W-:Y:S01]  /*0150*/  IMAD.IADD R3, R3, 0x1, -R0 ;  /* 0x0000000103037824 */ /* 0x000fe200078e0a00 */
[----:B------:R-:W-:-:S02]  /*0160*/  LOP3.LUT R6, R36, 0x38, RZ, 0xc0, !PT ;  /* 0x0000003824067812 */ /* 0x000fc400078ec0ff */
[----:B------:R-:W-:Y:S02]  /*0170*/  LOP3.LUT R53, R38, R37, RZ, 0xfc, !PT ;  /* 0x0000002526357212 */ /* 0x000fe400078efcff */
[----:B------:R-:W-:Y:S01]  /*0180*/  SHF.R.S32.HI R98, RZ, 0x1f, R38 ;  /* 0x0000001fff627819 */ /* 0x000fe20000011426 */
[----:B------:R-:W-:Y:S01]  /*0190*/  IMAD.WIDE.U32 R6, R6, 0x2, RZ ;  /* 0x0000000206067825 */ /* 0x000fe200078e00ff */
[----:B------:R-:W-:-:S03]  /*01a0*/  LOP3.LUT R31, R38, 0x28, R37, 0xfe, !PT ;  /* 0x00000028261f7812 */ /* 0x000fc600078efe25 */
[C---:B------:R-:W-:Y:S01]  /*01b0*/  IMAD.SHL.U32 R15, R53.reuse, 0x800, RZ ;  /* 0x00000800350f7824 */ /* 0x040fe200078e00ff */
[----:B------:R-:W-:Y:S01]  /*01c0*/  ISETP.GT.U32.AND P2, PT, R53, -0x1, PT ;  /* 0xffffffff3500780c */ /* 0x000fe20003f44070 */
[----:B------:R-:W-:Y:S01]  /*01d0*/  IMAD.SHL.U32 R43, R31, 0x800, RZ ;  /* 0x000008001f2b7824 */ /* 0x000fe200078e00ff */
[C-C-:B------:R-:W-:Y:S02]  /*01e0*/  LOP3.LUT R61, R38.reuse, 0x8, R37.reuse, 0xfe, !PT ;  /* 0x00000008263d7812 */ /* 0x140fe400078efe25 */
[-C--:B------:R-:W-:Y:S02]  /*01f0*/  LOP3.LUT R15, R15, R6.reuse, RZ, 0xfc, !PT ;  /* 0x000000060f0f7212 */ /* 0x080fe400078efcff */
[C-C-:B------:R-:W-:Y:S01]  /*0200*/  LOP3.LUT R59, R38.reuse, 0x10, R37.reuse, 0xfe, !PT ;  /* 0x00000010263b7812 */ /* 0x140fe200078efe25 */
[----:B------:R-:W-:Y:S01]  /*0210*/  IMAD.SHL.U32 R17, R61, 0x800, RZ ;  /* 0x000008003d117824 */ /* 0x000fe200078e00ff */
[----:B------:R-:W-:Y:S02]  /*0220*/  LOP3.LUT R29, R38, 0x20, R37, 0xfe, !PT ;  /* 0x00000020261d7812 */ /* 0x000fe400078efe25 */
[----:B------:R-:W-:Y:S01]  /*0230*/  SHF.L.U64.HI R25, R31, 0xb, R98 ;  /* 0x0000000b1f197819 */ /* 0x000fe20000010262 */
[----:B------:R-:W-:Y:S01]  /*0240*/  IMAD.SHL.U32 R19, R59, 0x800, RZ ;  /* 0x000008003b137824 */ /* 0x000fe200078e00ff */
[----:B------:R-:W-:-:S02]  /*0250*/  LOP3.LUT R43, R43, R6, RZ, 0xfc, !PT ;  /* 0x000000062b2b7212 */ /* 0x000fc400078efcff */
[C-C-:B------:R-:W-:Y:S02]  /*0260*/  LOP3.LUT R57, R38.reuse, 0x18, R37.reuse, 0xfe, !PT ;  /* 0x0000001826397812 */ /* 0x140fe400078efe25 */
[C-C-:B------:R-:W-:Y:S02]  /*0270*/  LOP3.LUT R49, R38.reuse, 0x38, R37.reuse, 0xfe, !PT ;  /* 0x0000003826317812 */ /* 0x140fe400078efe25 */
[----:B------:R-:W-:Y:S01]  /*0280*/  LOP3.LUT R39, R38, 0x30, R37, 0xfe, !PT ;  /* 0x0000003026277812 */ /* 0x000fe200078efe25 */
[----:B------:R-:W-:Y:S01]  /*0290*/  IMAD.SHL.U32 R23, R29, 0x800, RZ ;  /* 0x000008001d177824 */ /* 0x000fe200078e00ff */
[----:B------:R-:W-:Y:S01]  /*02a0*/  LOP3.LUT R25, R25, R7, RZ, 0xfc, !PT ;  /* 0x0000000719197212 */ /* 0x000fe200078efcff */
[----:B------:R-:W-:Y:S01]  /*02b0*/  IMAD.SHL.U32 R21, R57, 0x800, RZ ;  /* 0x0000080039157824 */ /* 0x000fe200078e00ff */
[--C-:B------:R-:W-:Y:S01]  /*02c0*/  SHF.L.U64.HI R51, R61, 0xb, R98.reuse ;  /* 0x0000000b3d337819 */ /* 0x100fe20000010262 */
[----:B------:R-:W-:Y:S01]  /*02d0*/  IMAD.SHL.U32 R45, R39, 0x800, RZ ;  /* 0x00000800272d7824 */ /* 0x000fe200078e00ff */
[----:B------:R-:W-:Y:S01]  /*02e0*/  SHF.L.U64.HI R35, R59, 0xb, R98 ;  /* 0x0000000b3b237819 */ /* 0x000fe20000010262 */
[----:B------:R-:W-:Y:S01]  /*02f0*/  IMAD.SHL.U32 R47, R49, 0x800, RZ ;  /* 0x00000800312f7824 */ /* 0x000fe200078e00ff */
[----:B------:R-:W-:-:S02]  /*0300*/  LOP3.LUT R17, R17, R6, RZ, 0xfc, !PT ;  /* 0x0000000611117212 */ /* 0x000fc400078efcff */
[-C--:B------:R-:W-:Y:S02]  /*0310*/  LOP3.LUT R19, R19, R6.reuse, RZ, 0xfc, !PT ;  /* 0x0000000613137212 */ /* 0x080fe400078efcff */
[----:B------:R-:W-:Y:S02]  /*0320*/  LOP3.LUT R55, R38, 0x3f, R95, 0xf8, !PT ;  /* 0x0000003f26377812 */ /* 0x000fe400078ef85f */
[----:B------:R-:W-:Y:S02]  /*0330*/  SHF.L.U64.HI R27, R29, 0xb, R98 ;  /* 0x0000000b1d1b7819 */ /* 0x000fe40000010262 */
[-C--:B------:R-:W-:Y:S02]  /*0340*/  LOP3.LUT R51, R51, R7.reuse, RZ, 0xfc, !PT ;  /* 0x0000000733337212 */ /* 0x080fe400078efcff */
[----:B------:R-:W-:Y:S02]  /*0350*/  LOP3.LUT R35, R35, R7, RZ, 0xfc, !PT ;  /* 0x0000000723237212 */ /* 0x000fe400078efcff */
[----:B------:R-:W-:-:S02]  /*0360*/  LOP3.LUT R23, R23, R6, RZ, 0xfc, !PT ;  /* 0x0000000617177212 */ /* 0x000fc400078efcff */
[--C-:B------:R-:W-:Y:S02]  /*0370*/  SHF.L.U64.HI R33, R57, 0xb, R98.reuse ;  /* 0x0000000b39217819 */ /* 0x100fe40000010262 */
[----:B------:R-:W-:Y:S02]  /*0380*/  SHF.L.U64.HI R13, R39, 0xb, R98 ;  /* 0x0000000b270d7819 */ /* 0x000fe40000010262 */
[-C--:B------:R-:W-:Y:S02]  /*0390*/  LOP3.LUT R21, R21, R6.reuse, RZ, 0xfc, !PT ;  /* 0x0000000615157212 */ /* 0x080fe400078efcff */
[-C--:B------:R-:W-:Y:S02]  /*03a0*/  LOP3.LUT R45, R45, R6.reuse, RZ, 0xfc, !PT ;  /* 0x000000062d2d7212 */ /* 0x080fe400078efcff */
[----:B------:R-:W-:Y:S02]  /*03b0*/  LOP3.LUT R47, R47, R6, RZ, 0xfc, !PT ;  /* 0x000000062f2f7212 */ /* 0x000fe400078efcff */
[----:B------:R-:W-:-:S02]  /*03c0*/  LOP3.LUT R27, R27, R7, RZ, 0xfc, !PT ;  /* 0x000000071b1b7212 */ /* 0x000fc400078efcff */
[-C--:B------:R-:W-:Y:S02]  /*03d0*/  LOP3.LUT R33, R33, R7.reuse, RZ, 0xfc, !PT ;  /* 0x0000000721217212 */ /* 0x080fe400078efcff */
[----:B------:R-:W-:Y:S02]  /*03e0*/  LOP3.LUT R13, R13, R7, RZ, 0xfc, !PT ;  /* 0x000000070d0d7212 */ /* 0x000fe400078efcff */
[----:B------:R-:W-:Y:S01]  /*03f0*/  PRMT R48, RZ, 0x7610, R48 ;  /* 0x00007610ff307816 */ /* 0x000fe20000000030 */
[----:B--2---:R-:W-:-:S04]  /*0400*/  IMAD.SHL.U32 R91, R10, 0x10, RZ ;  /* 0x000000100a5b7824 */ /* 0x004fc800078e00ff */
[----:B------:R-:W-:-:S04]  /*0410*/  IMAD.WIDE R8, R91, R2, c[0x0][0x170] ;  /* 0x00005c005b087625 */ /* 0x000fc800078e0202 */
[----:B------:R-:W-:Y:S02]  /*0420*/  IMAD.IADD R91, R3, 0x1, R91 ;  /* 0x00000001035b7824 */ /* 0x000fe400078e025b */
[----:B------:R-:W-:Y:S02]  /*0430*/  IMAD.IADD R0, R11, 0x1, -R10 ;  /* 0x000000010b007824 */ /* 0x000fe400078e0a0a */
[----:B------:R-:W-:-:S03]  /*0440*/  IMAD.SHL.U32 R5, R91, 0x40, RZ ;  /* 0x000000405b057824 */ /* 0x000fc600078e00ff */
[----:B------:R-:W-:Y:S01]  /*0450*/  ISETP.GE.U32.AND P0, PT, R53, R0, PT ;  /* 0x000000003500720c */ /* 0x000fe20003f06070 */
[----:B------:R-:W-:Y:S01]  /*0460*/  IMAD.WIDE R4, R5, R2, c[0x0][0x188] ;  /* 0x0000620005047625 */ /* 0x000fe200078e0202 */
[----:B------:R-:W-:-:S03]  /*0470*/  SHF.L.U64.HI R53, R53, 0xb, R98 ;  /* 0x0000000b35357819 */ /* 0x000fc60000010262 */
[----:B------:R-:W-:Y:S01]  /*0480*/  IMAD.WIDE R8, R3, 0x2, R8 ;  /* 0x0000000203087825 */ /* 0x000fe200078e0208 */
[----:B------:R-:W-:Y:S02]  /*0490*/  SHF.R.S32.HI R3, RZ, 0x1f, R0 ;  /* 0x0000001fff037819 */ /* 0x000fe40000011400 */
[----:B------:R-:W-:Y:S02]  /*04a0*/  LOP3.LUT R53, R53, R7, RZ, 0xfc, !PT ;  /* 0x0000000735357212 */ /* 0x000fe400078efcff */
[----:B------:R-:W-:Y:S02]  /*04b0*/  IADD3 R14, P3, R4, R15, RZ ;  /* 0x0000000f040e7210 */ /* 0x000fe40007f7e0ff */
[----:B------:R-:W-:-:S03]  /*04c0*/  ISETP.GE.AND.EX P0, PT, R98, R3, PT, P0 ;  /* 0x000000036200720c */ /* 0x000fc60003f06300 */
[----:B------:R-:W-:Y:S01]  /*04d0*/  IMAD.X R15, R5, 0x1, R53, P3 ;  /* 0x00000001050f7824 */ /* 0x000fe200018e0635 */
[----:B------:R-:W-:Y:S02]  /*04e0*/  IADD3 R42, P3, R4, R43, RZ ;  /* 0x0000002b042a7210 */ /* 0x000fe40007f7e0ff */
[----:B------:R-:W-:Y:S02]  /*04f0*/  ISETP.GT.AND.EX P2, PT, R98, -0x1, !P0, P2 ;  /* 0xffffffff6200780c */ /* 0x000fe40004744320 */
[----:B------:R-:W-:Y:S01]  /*0500*/  ISETP.GE.U32.AND P0, PT, R61, R0, PT ;  /* 0x000000003d00720c */ /* 0x000fe20003f06070 */
[----:B------:R-:W-:Y:S01]  /*0510*/  IMAD.X R43, R5, 0x1, R25, P3 ;  /* 0x00000001052b7824 */ /* 0x000fe200018e0619 */
[C---:B------:R-:W-:Y:S02]  /*0520*/  IADD3 R16, P6, R4.reuse, R17, RZ ;  /* 0x0000001104107210 */ /* 0x040fe40007fde0ff */
[----:B------:R-:W-:Y:S02]  /*0530*/  IADD3 R18, P5, R4, R19, RZ ;  /* 0x0000001304127210 */ /* 0x000fe40007fbe0ff */
[----:B------:R-:W-:-:S02]  /*0540*/  LEA R40, P1, R55, R8, 0x5 ;  /* 0x0000000837287211 */ /* 0x000fc400078228ff */
[----:B------:R-:W-:Y:S02]  /*0550*/  ISETP.GT.U32.AND P3, PT, R61, -0x1, PT ;  /* 0xffffffff3d00780c */ /* 0x000fe40003f64070 */
[----:B------:R-:W-:Y:S02]  /*0560*/  ISETP.GE.AND.EX P0, PT, R98, R3, PT, P0 ;  /* 0x000000036200720c */ /* 0x000fe40003f06300 */
[--C-:B------:R-:W-:Y:S01]  /*0570*/  SHF.L.U64.HI R11, R49, 0xb, R98.reuse ;  /* 0x0000000b310b7819 */ /* 0x100fe20000010262 */
[C---:B------:R-:W-:Y:S01]  /*0580*/  IMAD.X R17, R5.reuse, 0x1, R51, P6 ;  /* 0x0000000105117824 */ /* 0x040fe200030e0633 */
[----:B------:R-:W-:Y:S01]  /*0590*/  IADD3 R22, P4, R4, R23, RZ ;  /* 0x0000001704167210 */ /* 0x000fe20007f9e0ff */
[----:B------:R-:W-:Y:S01]  /*05a0*/  IMAD.X R19, R5, 0x1, R35, P5 ;  /* 0x0000000105137824 */ /* 0x000fe200028e0623 */
[----:B------:R-:W-:Y:S02]  /*05b0*/  LEA.HI.X R41, R55, R9, R98, 0x5, P1 ;  /* 0x0000000937297211 */ /* 0x000fe400008f2c62 */
[----:B------:R-:W-:-:S02]  /*05c0*/  ISETP.GT.AND.EX P0, PT, R98, -0x1, !P0, P3 ;  /* 0xffffffff6200780c */ /* 0x000fc40004704330 */
[----:B------:R-:W-:Y:S02]  /*05d0*/  LOP3.LUT R7, R11, R7, RZ, 0xfc, !PT ;  /* 0x000000070b077212 */ /* 0x000fe400078efcff */
[C---:B------:R-:W-:Y:S02]  /*05e0*/  IADD3 R20, P1, R4.reuse, R21, RZ ;  /* 0x0000001504147210 */ /* 0x040fe40007f3e0ff */
[C---:B------:R-:W-:Y:S02]  /*05f0*/  IADD3 R44, P6, R4.reuse, R45, RZ ;  /* 0x0000002d042c7210 */ /* 0x040fe40007fde0ff */
[----:B------:R-:W-:Y:S02]  /*0600*/  IADD3 R46, P5, R4, R47, RZ ;  /* 0x0000002f042e7210 */ /* 0x000fe40007fbe0ff */
[----:B------:R-:W-:Y:S01]  /*0610*/  ISETP.GE.U32.AND P3, PT, R59, R0, PT ;  /* 0x000000003b00720c */ /* 0x000fe20003f66070 */
[----:B------:R-:W-:Y:S01]  /*0620*/  IMAD.X R23, R5, 0x1, R27, P4 ;  /* 0x0000000105177824 */ /* 0x000fe200020e061b */
[----:B------:R-:W-:Y:S01]  /*0630*/  ISETP.GT.U32.AND P4, PT, R59, -0x1, PT ;  /* 0xffffffff3b00780c */ /* 0x000fe20003f84070 */
[C---:B------:R-:W-:Y:S01]  /*0640*/  IMAD.X R21, R5.reuse, 0x1, R33, P1 ;  /* 0x0000000105157824 */ /* 0x040fe200008e0621 */
[----:B------:R-:W-:Y:S01]  /*0650*/  ISETP.GE.AND.EX P3, PT, R98, R3, PT, P3 ;  /* 0x000000036200720c */ /* 0x000fe20003f66330 */
[----:B------:R-:W-:-:S02]  /*0660*/  IMAD.X R45, R5, 0x1, R13, P6 ;  /* 0x00000001052d7824 */ /* 0x000fc400030e060d */
[----:B------:R-:W-:Y:S02]  /*0670*/  IMAD.X R47, R5, 0x1, R7, P5 ;  /* 0x00000001052f7824 */ /* 0x000fe400028e0607 */
[----:B------:R-:W-:Y:S01]  /*0680*/  CS2R R4, SRZ ;  /* 0x0000000000047805 */ /* 0x000fe2000001ff00 */
[----:B------:R-:W-:Y:S01]  /*0690*/  CS2R R6, SRZ ;  /* 0x0000000000067805 */ /* 0x000fe2000001ff00 */
[----:B------:R-:W-:Y:S02]  /*06a0*/  ISETP.GT.AND.EX P3, PT, R98, -0x1, !P3, P4 ;  /* 0xffffffff6200780c */ /* 0x000fe40005f64340 */
[C---:B------:R-:W-:Y:S01]  /*06b0*/  ISETP.GT.U32.AND P4, PT, R57.reuse, -0x1, PT ;  /* 0xffffffff3900780c */ /* 0x040fe20003f84070 */
[----:B------:R-:W-:Y:S01]  /*06c0*/  CS2R R8, SRZ ;  /* 0x0000000000087805 */ /* 0x000fe2000001ff00 */
[----:B------:R-:W-:Y:S01]  /*06d0*/  CS2R R10, SRZ ;  /* 0x00000000000a7805 */ /* 0x000fe2000001ff00 */
[----:B------:R1:W2:Y:S01]  /*06e0*/  @P2 LDG.E.128 R4, [R14.64] ;  /* 0x000000040e042981 */ /* 0x0002a2000c1e1d00 */
[----:B------:R-:W-:-:S04]  /*06f0*/  ISETP.GE.U32.AND P2, PT, R57, R0, PT ;  /* 0x000000003900720c */ /* 0x000fc80003f46070 */
[CC--:B------:R-:W-:Y:S01]  /*0700*/  ISETP.GE.AND.EX P2, PT, R98.reuse, R3.reuse, PT, P2 ;  /* 0x000000036200720c */ /* 0x0c0fe20003f46320 */
[----:B------:R-:W-:Y:S01]  /*0710*/  CS2R R12, SRZ ;  /* 0x00000000000c7805 */ /* 0x000fe2000001ff00 */
[----:B------:R3:W4:Y:S01]  /*0720*/  @P0 LDG.E.128 R8, [R16.64] ;  /* 0x0000000410080981 */ /* 0x000722000c1e1d00 */
[----:B-1----:R-:W-:Y:S01]  /*0730*/  CS2R R14, SRZ ;  /* 0x00000000000e7805 */ /* 0x002fe2000001ff00 */
[C---:B------:R-:W-:Y:S02]  /*0740*/  ISETP.GE.U32.AND P0, PT, R29.reuse, R0, PT ;  /* 0x000000001d00720c */ /* 0x040fe40003f06070 */
[C---:B------:R-:W-:Y:S02]  /*0750*/  ISETP.GT.AND.EX P2, PT, R98.reuse, -0x1, !P2, P4 ;  /* 0xffffffff6200780c */ /* 0x040fe40005744340 */
[----:B------:R-:W-:Y:S01]  /*0760*/  ISETP.GT.U32.AND P4, PT, R29, -0x1, PT ;  /* 0xffffffff1d00780c */ /* 0x000fe20003f84070 */
[----:B------:R1:W4:Y:S01]  /*0770*/  @P3 LDG.E.128 R12, [R18.64] ;  /* 0x00000004120c3981 */ /* 0x000322000c1e1d00 */
[----:B------:R-:W-:-:S02]  /*0780*/  ISETP.GE.AND.EX P3, PT, R98, R3, PT, P0 ;  /* 0x000000036200720c */ /* 0x000fc40003f66300 */
[C---:B------:R-:W-:Y:S02]  /*0790*/  ISETP.GE.U32.AND P5, PT, R31.reuse, R0, PT ;  /* 0x000000001f00720c */ /* 0x040fe40003fa6070 */
[C---:B------:R-:W-:Y:S01]  /*07a0*/  ISETP.GT.AND.EX P3, PT, R98.reuse, -0x1, !P3, P4 ;  /* 0xffffffff6200780c */ /* 0x040fe20005f64340 */
[----:B------:R-:W-:Y:S01]  /*07b0*/  CS2R R32, SRZ ;  /* 0x0000000000207805 */ /* 0x000fe2000001ff00 */
[----:B------:R-:W-:Y:S01]  /*07c0*/  ISETP.GT.U32.AND P0, PT, R31, -0x1, PT ;  /* 0xffffffff1f00780c */ /* 0x000fe20003f04070 */
[----:B------:R-:W-:Y:S01]  /*07d0*/  CS2R R34, SRZ ;  /* 0x0000000000227805 */ /* 0x000fe2000001ff00 */
[----:B------:R-:W-:-:S04]  /*07e0*/  ISETP.GE.AND.EX P5, PT, R98, R3, PT, P5 ;  /* 0x000000036200720c */ /* 0x000fc80003fa6350 */
[C---:B------:R-:W-:Y:S01]  /*07f0*/  ISETP.GT.AND.EX P0, PT, R98.reuse, -0x1, !P5, P0 ;  /* 0xffffffff6200780c */ /* 0x040fe20006f04300 */
[----:B---3--:R-:W-:Y:S01]  /*0800*/  CS2R R16, SRZ ;  /* 0x0000000000107805 */ /* 0x008fe2000001ff00 */
[-C--:B------:R-:W-:Y:S01]  /*0810*/  ISETP.GE.U32.AND P5, PT, R49, R0.reuse, PT ;  /* 0x000000003100720c */ /* 0x080fe20003fa6070 */
[----:B-1----:R-:W-:Y:S01]  /*0820*/  CS2R R18, SRZ ;  /* 0x0000000000127805 */ /* 0x002fe2000001ff00 */
[CC--:B------:R-:W-:Y:S01]  /*0830*/  ISETP.GE.U32.AND P4, PT, R39.reuse, R0.reuse, PT ;  /* 0x000000002700720c */ /* 0x0c0fe20003f86070 */
[----:B------:R1:W3:Y:S01]  /*0840*/  @P2 LDG.E.128 R32, [R20.64] ;  /* 0x0000000414202981 */ /* 0x0002e2000c1e1d00 */
[----:B------:R-:W-:Y:S02]  /*0850*/  ISETP.GT.U32.AND P2, PT, R39, -0x1, PT ;  /* 0xffffffff2700780c */ /* 0x000fe40003f44070 */
[----:B------:R-:W-:Y:S01]  /*0860*/  ISETP.GE.AND.EX P4, PT, R98, R3, PT, P4 ;  /* 0x000000036200720c */ /* 0x000fe20003f86340 */
[----:B------:R1:W3:Y:S01]  /*0870*/  @P3 LDG.E.128 R16, [R22.64] ;  /* 0x0000000416103981 */ /* 0x0002e2000c1e1d00 */
[----:B------:R-:W-:-:S02]  /*0880*/  ISETP.GE.U32.AND P6, PT, R55, R0, PT ;  /* 0x000000003700720c */ /* 0x000fc40003fc6070 */
[----:B------:R-:W-:Y:S02]  /*0890*/  ISETP.GT.U32.AND P3, PT, R49, -0x1, PT ;  /* 0xffffffff3100780c */ /* 0x000fe40003f64070 */
[CC--:B------:R-:W-:Y:S02]  /*08a0*/  ISETP.GE.AND.EX P5, PT, R98.reuse, R3.reuse, PT, P5 ;  /* 0x000000036200720c */ /* 0x0c0fe40003fa6350 */
[----:B------:R-:W-:Y:S02]  /*08b0*/  ISETP.GT.U32.AND P1, PT, R55, -0x1, PT ;  /* 0xffffffff3700780c */ /* 0x000fe40003f24070 */
[C---:B------:R-:W-:Y:S02]  /*08c0*/  ISETP.GE.AND.EX P6, PT, R98.reuse, R3, PT, P6 ;  /* 0x000000036200720c */ /* 0x040fe40003fc6360 */
[C---:B------:R-:W-:Y:S02]  /*08d0*/  ISETP.GT.AND.EX P2, PT, R98.reuse, -0x1, !P4, P2 ;  /* 0xffffffff6200780c */ /* 0x040fe40006744320 */
[----:B------:R-:W-:-:S02]  /*08e0*/  ISETP.GT.AND.EX P3, PT, R98, -0x1, !P5, P3 ;  /* 0xffffffff6200780c */ /* 0x000fc40006f64330 */
[----:B------:R-:W-:Y:S01]  /*08f0*/  ISETP.GT.AND.EX P1, PT, R98, -0x1, !P6, P1 ;  /* 0xffffffff6200780c */ /* 0x000fe20007724310 */
[----:B------:R-:W-:Y:S01]  /*0900*/  CS2R R28, SRZ ;  /* 0x00000000001c7805 */ /* 0x000fe2000001ff00 */
[----:B------:R-:W-:Y:S01]  /*0910*/  CS2R R30, SRZ ;  /* 0x00000000001e7805 */ /* 0x000fe2000001ff00 */
[----:B------:R-:W-:Y:S01]  /*0920*/  CS2R R24, SRZ ;  /* 0x0000000000187805 */ /* 0x000fe2000001ff00 */
[----:B------:R-:W-:Y:S01]  /*0930*/  CS2R R26, SRZ ;  /* 0x00000000001a7805 */ /* 0x000fe2000001ff00 */
[----:B-1----:R-:W-:Y:S01]  /*0940*/  CS2R R20, SRZ ;  /* 0x0000000000147805 */ /* 0x002fe2000001ff00 */
[----:B------:R-:W-:Y:S02]  /*0950*/  CS2R R22, SRZ ;  /* 0x0000000000167805 */ /* 0x000fe4000001ff00 */
[----:B------:R1:W3:Y:S04]  /*0960*/  @P0 LDG.E.128 R28, [R42.64] ;  /* 0x000000042a1c0981 */ /* 0x0002e8000c1e1d00 */
[----:B------:R1:W3:Y:S04]  /*0970*/  @P2 LDG.E.128 R24, [R44.64] ;  /* 0x000000042c182981 */ /* 0x0002e8000c1e1d00 */
[----:B------:R1:W3:Y:S02]  /*0980*/  @P3 LDG.E.128 R20, [R46.64] ;  /* 0x000000042e143981 */ /* 0x0002e4000c1e1d00 */
[----:B-1----:R-:W-:-:S02]  /*0990*/  LOP3.LUT R42, R37, 0x10, RZ, 0xfc, !PT ;  /* 0x00000010252a7812 */ /* 0x002fc400078efcff */
[----:B------:R-:W-:Y:S01]  /*09a0*/  LOP3.LUT R43, R37, 0x18, RZ, 0xfc, !PT ;  /* 0x00000018252b7812 */ /* 0x000fe200078efcff */
[----:B------:R1:W3:Y:S01]  /*09b0*/  @P1 LDG.E.U16 R48, [R40.64] ;  /* 0x0000000428301981 */ /* 0x0002e2000c1e1500 */
[--C-:B------:R-:W-:Y:S02]  /*09c0*/  LOP3.LUT R39, R36, 0x38, R95.reuse, 0x48, !PT ;  /* 0x0000003824277812 */ /* 0x100fe400078e485f */
[----:B------:R-:W-:-:S03]  /*09d0*/  SHF.R.U32.HI R100, RZ, 0x5, R95 ;  /* 0x00000005ff647819 */ /* 0x000fc6000001165f */
[----:B------:R-:W-:Y:S01]  /*09e0*/  IMAD.SHL.U32 R50, R39, 0x2, RZ ;  /* 0x0000000227327824 */ /* 0x000fe200078e00ff */
[----:B------:R-:W-:Y:S02]  /*09f0*/  LOP3.LUT R39, R37, 0x8, RZ, 0xfc, !PT ;  /* 0x0000000825277812 */ /* 0x000fe400078efcff */
[----:B------:R-:W-:Y:S02]  /*0a00*/  SGXT.U32 R100, R100, 0x1 ;  /* 0x000000016464781a */ /* 0x000fe40000000000 */
[--C-:B------:R-:W-:Y:S01]  /*0a10*/  SHF.R.U32.HI R99, RZ, 0x2, R95.reuse ;  /* 0x00000002ff637819 */ /* 0x100fe2000001165f */
[--C-:B------:R-:W-:Y:S01]  /*0a20*/  IMAD R51, R39, 0x80, R50.reuse ;  /* 0x0000008027337824 */ /* 0x100fe200078e0232 */
[----:B------:R-:W-:Y:S01]  /*0a30*/  SHF.R.U32.HI R97, RZ, 0x2, R95 ;  /* 0x00000002ff617819 */ /* 0x000fe2000001165f */
[C-C-:B------:R-:W-:Y:S01]  /*0a40*/  IMAD R39, R37.reuse, 0x80, R50.reuse ;  /* 0x0000008025277824 */ /* 0x140fe200078e0232 */
[C---:B------:R-:W-:Y:S01]  /*0a50*/  LOP3.LUT R44, R37.reuse, 0x20, RZ, 0xfc, !PT ;  /* 0x00000020252c7812 */ /* 0x040fe200078efcff */
[----:B------:R-:W-:Y:S01]  /*0a60*/  IMAD.SHL.U32 R94, R100, 0x8, RZ ;  /* 0x00000008645e7824 */ /* 0x000fe200078e00ff */
[C---:B------:R-:W-:Y:S01]  /*0a70*/  LOP3.LUT R45, R37.reuse, 0x28, RZ, 0xfc, !PT ;  /* 0x00000028252d7812 */ /* 0x040fe200078efcff */
[----:B------:R-:W-:Y:S01]  /*0a80*/  IMAD R42, R42, 0x80, R50 ;  /* 0x000000802a2a7824 */ /* 0x000fe200078e0232 */
[----:B-1----:R-:W-:-:S02]  /*0a90*/  LOP3.LUT R40, R37, 0x30, RZ, 0xfc, !PT ;  /* 0x0000003025287812 */ /* 0x002fc400078efcff */
[----:B------:R-:W-:Y:S01]  /*0aa0*/  SGXT.U32 R99, R99, 0x3 ;  /* 0x000000036363781a */ /* 0x000fe20000000000 */
[--C-:B------:R-:W-:Y:S01]  /*0ab0*/  IMAD R43, R43, 0x80, R50.reuse ;  /* 0x000000802b2b7824 */ /* 0x100fe200078e0232 */
[----:B------:R-:W-:Y:S01]  /*0ac0*/  LOP3.LUT R41, R37, 0x38, RZ, 0xfc, !PT ;  /* 0x0000003825297812 */ /* 0x000fe200078efcff */
[--C-:B------:R-:W-:Y:S01]  /*0ad0*/  IMAD R44, R44, 0x80, R50.reuse ;  /* 0x000000802c2c7824 */ /* 0x100fe200078e0232 */
[----:B------:R-:W-:Y:S02]  /*0ae0*/  SGXT.U32 R97, R97, 0x4 ;  /* 0x000000046161781a */ /* 0x000fe40000000000 */
[----:B------:R-:W-:Y:S02]  /*0af0*/  LOP3.LUT R52, R36, 0x18, R95, 0x48, !PT ;  /* 0x0000001824347812 */ /* 0x000fe400078e485f */
[----:B------:R-:W-:Y:S01]  /*0b00*/  LOP3.LUT R37, R95, 0x3f, RZ, 0xc0, !PT ;  /* 0x0000003f5f257812 */ /* 0x000fe200078ec0ff */
[--C-:B------:R-:W-:Y:S01]  /*0b10*/  IMAD R45, R45, 0x80, R50.reuse ;  /* 0x000000802d2d7824 */ /* 0x100fe200078e0232 */
[----:B------:R-:W-:Y:S01]  /*0b20*/  LOP3.LUT R94, R94, R99, RZ, 0xfc, !PT ;  /* 0x000000635e5e7212 */ /* 0x000fe200078efcff */
[--C-:B------:R-:W-:Y:S01]  /*0b30*/  IMAD R40, R40, 0x80, R50.reuse ;  /* 0x0000008028287824 */ /* 0x100fe200078e0232 */
[----:B------:R-:W-:Y:S01]  /*0b40*/  LOP3.LUT R46, R97, 0x10, RZ, 0xfc, !PT ;  /* 0x00000010612e7812 */ /* 0x000fe200078efcff */
[----:B------:R-:W-:Y:S01]  /*0b50*/  IMAD R41, R41, 0x80, R50 ;  /* 0x0000008029297824 */ /* 0x000fe200078e0232 */
[C---:B------:R-:W-:Y:S01]  /*0b60*/  LOP3.LUT R47, R97.reuse, 0x20, RZ, 0xfc, !PT ;  /* 0x00000020612f7812 */ /* 0x040fe200078efcff */
[C---:B------:R-:W-:Y:S01]  /*0b70*/  IMAD R90, R97.reuse, 0x20, R52 ;  /* 0x00000020615a7824 */ /* 0x040fe200078e0234 */
[----:B------:R-:W-:Y:S01]  /*0b80*/  LOP3.LUT R49, R97, 0x30, RZ, 0xfc, !PT ;  /* 0x0000003061317812 */ /* 0x000fe200078efcff */
[----:B------:R-:W-:Y:S01]  /*0b90*/  IMAD.SHL.U32 R37, R37, 0x2, RZ ;  /* 0x0000000225257824 */ /* 0x000fe200078e00ff */
[----:B------:R-:W-:-:S02]  /*0ba0*/  LOP3.LUT R88, R38, R97, RZ, 0xfc, !PT ;  /* 0x0000006126587212 */ /* 0x000fc400078efcff */
[C-C-:B------:R-:W-:Y:S02]  /*0bb0*/  LOP3.LUT R89, R38.reuse, 0x10, R97.reuse, 0xfe, !PT ;  /* 0x0000001026597812 */ /* 0x140fe400078efe61 */
[C-C-:B------:R-:W-:Y:S02]  /*0bc0*/  LOP3.LUT R96, R38.reuse, 0x20, R97.reuse, 0xfe, !PT ;  /* 0x0000002026607812 */ /* 0x140fe400078efe61 */
[----:B------:R-:W-:Y:S01]  /*0bd0*/  LOP3.LUT R97, R38, 0x30, R97, 0xfe, !PT ;  /* 0x0000003026617812 */ /* 0x000fe200078efe61 */
[----:B------:R-:W-:Y:S01]  /*0be0*/  IMAD.SHL.U32 R91, R91, 0x80, RZ ;  /* 0x000000805b5b7824 */ /* 0x000fe200078e00ff */
[----:B------:R-:W-:Y:S01]  /*0bf0*/  ISETP.GT.U32.AND P5, PT, R88, -0x1, PT ;  /* 0xffffffff5800780c */ /* 0x000fe20003fa4070 */
[----:B------:R-:W-:Y:S01]  /*0c00*/  IMAD.SHL.U32 R90, R90, 0x2, RZ ;  /* 0x000000025a5a7824 */ /* 0x000fe200078e00ff */
[----:B------:R-:W-:Y:S01]  /*0c10*/  ISETP.GT.U32.AND P4, PT, R89, -0x1, PT ;  /* 0xffffffff5900780c */ /* 0x000fe20003f84070 */
[--C-:B------:R-:W-:Y:S02]  /*0c20*/  IMAD R46, R46, 0x20, R52.reuse ;  /* 0x000000202e2e7824 */ /* 0x100fe400078e0234 */
[----:B------:R-:W-:-:S02]  /*0c30*/  IMAD R47, R47, 0x20, R52 ;  /* 0x000000202f2f7824 */ /* 0x000fc400078e0234 */
[----:B------:R-:W-:Y:S02]  /*0c40*/  IMAD R49, R49, 0x20, R52 ;  /* 0x0000002031317824 */ /* 0x000fe400078e0234 */
[----:B------:R-:W-:Y:S02]  /*0c50*/  IMAD.SHL.U32 R85, R46, 0x2, RZ ;  /* 0x000000022e557824 */ /* 0x000fe400078e00ff */
[----:B------:R-:W-:Y:S01]  /*0c60*/  IMAD.SHL.U32 R84, R47, 0x2, RZ ;  /* 0x000000022f547824 */ /* 0x000fe200078e00ff */
[----:B------:R-:W-:-:S04]  /*0c70*/  SHF.R.U32.HI R102, RZ, 0x4, R95 ;  /* 0x00000004ff667819 */ /* 0x000fc8000001165f */
[----:B------:R-:W-:Y:S01]  /*0c80*/  SGXT.U32 R102, R102, 0x1 ;  /* 0x000000016666781a */ /* 0x000fe20000000000 */
[----:B------:R-:W-:-:S05]  /*0c90*/  IMAD.SHL.U32 R100, R100, 0x10, RZ ;  /* 0x0000001064647824 */ /* 0x000fca00078e00ff */
[----:B------:R-:W-:-:S05]  /*0ca0*/  LOP3.LUT R93, R100, 0xf, R95, 0xf8, !PT ;  /* 0x0000000f645d7812 */ /* 0x000fca00078ef85f */
[----:B------:R-:W-:Y:S01]  /*0cb0*/  IMAD.SHL.U32 R93, R93, 0x80, RZ ;  /* 0x000000805d5d7824 */ /* 0x000fe200078e00ff */
[----:B--2---:R1:W-:Y:S04]  /*0cc0*/  STS.128 [R39], R4 ;  /* 0x0000000427007388 */ /* 0x0043e80000000c00 */
[----:B----4-:R2:W-:Y:S04]  /*0cd0*/  STS.128 [R51], R8 ;  /* 0x0000000833007388 */ /* 0x0105e80000000c00 */
[----:B------:R4:W-:Y:S01]  /*0ce0*/  STS.128 [R42], R12 ;  /* 0x0000000c2a007388 */ /* 0x0009e20000000c00 */
[----:B-1----:R-:W-:Y:S01]  /*0cf0*/  IMAD.SHL.U32 R5, R96, 0x800, RZ ;  /* 0x0000080060057824 */ /* 0x002fe200078e00ff */
[----:B------:R-:W-:-:S04]  /*0d00*/  SHF.L.U64.HI R4, R97, 0xb, R98 ;  /* 0x0000000b61047819 */ /* 0x000fc80000010262 */
[----:B--2---:R-:W-:Y:S01]  /*0d10*/  LOP3.LUT R8, R5, 0x18, R36, 0xf8, !PT ;  /* 0x0000001805087812 */ /* 0x004fe200078ef824 */
[----:B---3--:R1:W-:Y:S04]  /*0d20*/  STS.128 [R43], R32 ;  /* 0x000000202b007388 */ /* 0x0083e80000000c00 */
[----:B------:R-:W-:Y:S01]  /*0d30*/  STS.128 [R44], R16 ;  /* 0x000000102c007388 */ /* 0x000fe20000000c00 */
[----:B----4-:R-:W-:Y:S01]  /*0d40*/  IMAD.SHL.U32 R13, R97, 0x800, RZ ;  /* 0x00000800610d7824 */ /* 0x010fe200078e00ff */
[----:B------:R-:W-:Y:S01]  /*0d50*/  SHF.L.U64.HI R5, R96, 0xb, R98 ;  /* 0x0000000b60057819 */ /* 0x000fe20000010262 */
[----:B-1----:R-:W-:-:S03]  /*0d60*/  IMAD.SHL.U32 R32, R94, 0x2, RZ ;  /* 0x000000025e207824 */ /* 0x002fc600078e00ff */
[----:B------:R-:W-:Y:S01]  /*0d70*/  LOP3.LUT R13, R13, 0x18, R36, 0xf8, !PT ;  /* 0x000000180d0d7812 */ /* 0x000fe200078ef824 */
[----:B------:R-:W-:Y:S04]  /*0d80*/  STS.128 [R45], R28 ;  /* 0x0000001c2d007388 */ /* 0x000fe80000000c00 */
[----:B------:R-:W-:Y:S04]  /*0d90*/  STS.128 [R40], R24 ;  /* 0x0000001828007388 */ /* 0x000fe80000000c00 */
[----:B------:R-:W-:Y:S04]  /*0da0*/  STS.128 [R41], R20 ;  /* 0x0000001429007388 */ /* 0x000fe80000000c00 */
[----:B------:R-:W-:Y:S04]  /*0db0*/  STS.U16 [R37+0x2000], R48 ;  /* 0x0020003025007388 */ /* 0x000fe80000000400 */
[----:B------:R-:W-:Y:S06]  /*0dc0*/  BAR.SYNC 0x0 ;  /* 0x0000000000007b1d */ /* 0x000fec0000000000 */
[----:B------:R-:W1:Y:S01]  /*0dd0*/  LDS.U16 R16, [R32+0x2000] ;  /* 0x0020000020107984 */ /* 0x000e620000000400 */
[----:B------:R-:W-:-:S02]  /*0de0*/  SHF.L.U64.HI R12, R8, 0x1, R5 ;  /* 0x00000001080c7819 */ /* 0x000fc40000010205 */
[----:B------:R-:W-:Y:S01]  /*0df0*/  SHF.L.U64.HI R11, R13, 0x1, R4 ;  /* 0x000000010d0b7819 */ /* 0x000fe20000010204 */
[----:B------:R-:W-:Y:S01]  /*0e00*/  IMAD.WIDE R4, R91, R2, c[0x0][0x168] ;  /* 0x00005a005b047625 */ /* 0x000fe200078e0202 */
[----:B------:R-:W-:Y:S04]  /*0e10*/  LDS.U16 R17, [R32+0x2040] ;  /* 0x0020400020117984 */ /* 0x000fe80000000400 */
[----:B------:R-:W2:Y:S04]  /*0e20*/  LDS.U16 R2, [R32+0x2020] ;  /* 0x0020200020027984 */ /* 0x000ea80000000400 */
[----:B------:R-:W3:Y:S01]  /*0e30*/  LDS.U16 R18, [R32+0x2060] ;  /* 0x0020600020127984 */ /* 0x000ee20000000400 */
[----:B------:R-:W-:-:S02]  /*0e40*/  IMAD.SHL.U32 R7, R88, 0x800, RZ ;  /* 0x0000080058077824 */ /* 0x000fc400078e00ff */
[C---:B------:R-:W-:Y:S01]  /*0e50*/  IMAD.SHL.U32 R9, R89.reuse, 0x800, RZ ;  /* 0x0000080059097824 */ /* 0x040fe200078e00ff */
[----:B------:R-:W-:Y:S02]  /*0e60*/  SHF.L.U64.HI R6, R89, 0xb, R98 ;  /* 0x0000000b59067819 */ /* 0x000fe40000010262 */
[--C-:B------:R-:W-:Y:S02]  /*0e70*/  LOP3.LUT R10, R7, 0x18, R36.reuse, 0xf8, !PT ;  /* 0x00000018070a7812 */ /* 0x100fe400078ef824 */
[----:B------:R-:W-:Y:S02]  /*0e80*/  LOP3.LUT R9, R9, 0x18, R36, 0xf8, !PT ;  /* 0x0000001809097812 */ /* 0x000fe400078ef824 */
[----:B------:R-:W-:Y:S01]  /*0e90*/  SHF.L.U64.HI R7, R88, 0xb, R98 ;  /* 0x0000000b58077819 */ /* 0x000fe20000010262 */
[----:B------:R-:W-:Y:S01]  /*0ea0*/  IMAD.SHL.U32 R8, R8, 0x2, RZ ;  /* 0x0000000208087824 */ /* 0x000fe200078e00ff */
[C---:B------:R-:W-:Y:S01]  /*0eb0*/  SHF.L.U64.HI R6, R9.reuse, 0x1, R6 ;  /* 0x0000000109067819 */ /* 0x040fe20000010206 */
[----:B------:R-:W-:Y:S01]  /*0ec0*/  IMAD.SHL.U32 R9, R9, 0x2, RZ ;  /* 0x0000000209097824 */ /* 0x000fe200078e00ff */
[C---:B------:R-:W-:Y:S01]  /*0ed0*/  SHF.L.U64.HI R7, R10.reuse, 0x1, R7 ;  /* 0x000000010a077819 */ /* 0x040fe20000010207 */
[----:B------:R-:W-:-:S02]  /*0ee0*/  IMAD.SHL.U32 R10, R10, 0x2, RZ ;  /* 0x000000020a0a7824 */ /* 0x000fc400078e00ff */
[----:B------:R-:W-:Y:S01]  /*0ef0*/  IMAD.SHL.U32 R13, R13, 0x2, RZ ;  /* 0x000000020d0d7824 */ /* 0x000fe200078e00ff */
[----:B------:R-:W-:Y:S06]  /*0f00*/  BAR.SYNC 0x0 ;  /* 0x0000000000007b1d */ /* 0x000fec0000000000 */
[C---:B------:R-:W-:Y:S02]  /*0f10*/  IADD3 R14, P0, R4.reuse, R10, RZ ;  /* 0x0000000a040e7210 */ /* 0x040fe40007f1e0ff */
[C---:B------:R-:W-:Y:S02]  /*0f20*/  IADD3 R20, P1, R4.reuse, R9, RZ ;  /* 0x0000000904147210 */ /* 0x040fe40007f3e0ff */
[----:B------:R-:W-:-:S02]  /*0f30*/  IADD3 R22, P2, R4, R8, RZ ;  /* 0x0000000804167210 */ /* 0x000fc40007f5e0ff */
[----:B------:R-:W-:Y:S01]  /*0f40*/  IADD3 R4, P3, R4, R13, RZ ;  /* 0x0000000d04047210 */ /* 0x000fe20007f7e0ff */
[C---:B------:R-:W-:Y:S02]  /*0f50*/  IMAD.X R15, R5.reuse, 0x1, R7, P0 ;  /* 0x00000001050f7824 */ /* 0x040fe400000e0607 */
[C---:B------:R-:W-:Y:S02]  /*0f60*/  IMAD.X R21, R5.reuse, 0x1, R6, P1 ;  /* 0x0000000105157824 */ /* 0x040fe400008e0606 */
[C---:B------:R-:W-:Y:S01]  /*0f70*/  IMAD.X R23, R5.reuse, 0x1, R12, P2 ;  /* 0x0000000105177824 */ /* 0x040fe200010e060c */
[-C--:B------:R-:W-:Y:S01]  /*0f80*/  ISETP.GE.U32.AND P2, PT, R88, R0.reuse, PT ;  /* 0x000000005800720c */ /* 0x080fe20003f46070 */
[----:B------:R-:W-:Y:S01]  /*0f90*/  IMAD.X R5, R5, 0x1, R11, P3 ;  /* 0x0000000105057824 */ /* 0x000fe200018e060b */
[----:B------:R-:W-:Y:S02]  /*0fa0*/  ISETP.GE.U32.AND P3, PT, R89, R0, PT ;  /* 0x000000005900720c */ /* 0x000fe40003f66070 */
[----:B-1----:R-:W-:-:S02]  /*0fb0*/  PRMT R24, R16, 0x5410, R16 ;  /* 0x0000541010187816 */ /* 0x002fc40000000010 */
[-C--:B------:R-:W-:Y:S02]  /*0fc0*/  ISETP.GE.AND.EX P2, PT, R98, R3.reuse, PT, P2 ;  /* 0x000000036200720c */ /* 0x080fe40003f46320 */
[-C--:B------:R-:W-:Y:S01]  /*0fd0*/  ISETP.GE.U32.AND P0, PT, R96, R0.reuse, PT ;  /* 0x000000006000720c */ /* 0x080fe20003f06070 */
[--C-:B------:R-:W-:Y:S01]  /*0fe0*/  IMAD.MOV.U32 R25, RZ, RZ, R24.reuse ;  /* 0x000000ffff197224 */ /* 0x100fe200078e0018 */
[CC--:B------:R-:W-:Y:S01]  /*0ff0*/  ISETP.GE.AND.EX P3, PT, R98.reuse, R3.reuse, PT, P3 ;  /* 0x000000036200720c */ /* 0x0c0fe20003f66330 */
[--C-:B------:R-:W-:Y:S01]  /*1000*/  IMAD.MOV.U32 R26, RZ, RZ, R24.reuse ;  /* 0x000000ffff1a7224 */ /* 0x100fe200078e0018 */
[----:B------:R-:W-:Y:S01]  /*1010*/  ISETP.GE.U32.AND P1, PT, R97, R0, PT ;  /* 0x000000006100720c */ /* 0x000fe20003f26070 */
[----:B------:R-:W-:Y:S01]  /*1020*/  IMAD.MOV.U32 R27, RZ, RZ, R24 ;  /* 0x000000ffff1b7224 */ /* 0x000fe200078e0018 */
[C---:B------:R-:W-:Y:S02]  /*1030*/  ISETP.GT.AND.EX P2, PT, R98.reuse, -0x1, !P2, P5 ;  /* 0xffffffff6200780c */ /* 0x040fe40005744350 */
[----:B------:R-:W-:-:S02]  /*1040*/  ISETP.GE.AND.EX P0, PT, R98, R3, PT, P0 ;  /* 0x000000036200720c */ /* 0x000fc40003f06300 */
[----:B------:R-:W-:Y:S02]  /*1050*/  ISETP.GT.U32.AND P5, PT, R96, -0x1, PT ;  /* 0xffffffff6000780c */ /* 0x000fe40003fa4070 */
[C---:B------:R-:W-:Y:S01]  /*1060*/  ISETP.GT.AND.EX P3, PT, R98.reuse, -0x1, !P3, P4 ;  /* 0xffffffff6200780c */ /* 0x040fe20005f64340 */
[----:B------:R1:W-:Y:S01]  /*1070*/  STS.128 [R90+0x2000], R24 ;  /* 0x002000185a007388 */ /* 0x0003e20000000c00 */
[----:B------:R-:W-:Y:S02]  /*1080*/  ISETP.GE.AND.EX P1, PT, R98, R3, PT, P1 ;  /* 0x000000036200720c */ /* 0x000fe40003f26310 */
[----:B------:R-:W-:Y:S02]  /*1090*/  ISETP.GT.U32.AND P4, PT, R97, -0x1, PT ;  /* 0xffffffff6100780c */ /* 0x000fe40003f84070 */
[----:B--2---:R-:W-:Y:S02]  /*10a0*/  PRMT R16, R2, 0x5410, R2 ;  /* 0x0000541002107816 */ /* 0x004fe40000000002 */
[----:B---3--:R-:W-:-:S02]  /*10b0*/  PRMT R28, R18, 0x5410, R18 ;  /* 0x00005410121c7816 */ /* 0x008fc40000000012 */
[C---:B------:R-:W-:Y:S02]  /*10c0*/  ISETP.GT.AND.EX P0, PT, R98.reuse, -0x1, !P0, P5 ;  /* 0xffffffff6200780c */ /* 0x040fe40004704350 */
[----:B------:R-:W-:Y:S01]  /*10d0*/  ISETP.GT.AND.EX P1, PT, R98, -0x1, !P1, P4 ;  /* 0xffffffff6200780c */ /* 0x000fe20004f24340 */
[--C-:B------:R-:W-:Y:S01]  /*10e0*/  IMAD.MOV.U32 R18, RZ, RZ, R16.reuse ;  /* 0x000000ffff127224 */ /* 0x100fe200078e0010 */
[----:B-1----:R-:W-:Y:S01]  /*10f0*/  PRMT R24, R17, 0x5410, R17 ;  /* 0x0000541011187816 */ /* 0x002fe20000000011 */
[--C-:B------:R-:W-:Y:S02]  /*1100*/  IMAD.MOV.U32 R17, RZ, RZ, R16.reuse ;  /* 0x000000ffff117224 */ /* 0x100fe400078e0010 */
[----:B------:R-:W-:Y:S02]  /*1110*/  IMAD.MOV.U32 R19, RZ, RZ, R16 ;  /* 0x000000ffff137224 */ /* 0x000fe400078e0010 */
[--C-:B------:R-:W-:Y:S02]  /*1120*/  IMAD.MOV.U32 R25, RZ, RZ, R24.reuse ;  /* 0x000000ffff197224 */ /* 0x100fe400078e0018 */
[----:B------:R-:W-:-:S02]  /*1130*/  IMAD.MOV.U32 R26, RZ, RZ, R24 ;  /* 0x000000ffff1a7224 */ /* 0x000fc400078e0018 */
[----:B------:R-:W-:Y:S02]  /*1140*/  IMAD.MOV.U32 R27, RZ, RZ, R24 ;  /* 0x000000ffff1b7224 */ /* 0x000fe400078e0018 */
[----:B------:R-:W-:Y:S02]  /*1150*/  IMAD.SHL.U32 R0, R49, 0x2, RZ ;  /* 0x0000000231007824 */ /* 0x000fe400078e00ff */
[--C-:B------:R-:W-:Y:S02]  /*1160*/  IMAD.MOV.U32 R29, RZ, RZ, R28.reuse ;  /* 0x000000ffff1d7224 */ /* 0x100fe400078e001c */
[--C-:B------:R-:W-:Y:S02]  /*1170*/  IMAD.MOV.U32 R30, RZ, RZ, R28.reuse ;  /* 0x000000ffff1e7224 */ /* 0x100fe400078e001c */
[----:B------:R-:W-:Y:S01]  /*1180*/  IMAD.MOV.U32 R31, RZ, RZ, R28 ;  /* 0x000000ffff1f7224 */ /* 0x000fe200078e001c */
[----:B------:R-:W-:Y:S04]  /*1190*/  STS.128 [R85+0x2000], R16 ;  /* 0x0020001055007388 */ /* 0x000fe80000000c00 */
[----:B------:R-:W-:Y:S04]  /*11a0*/  STS.128 [R84+0x2000], R24 ;  /* 0x0020001854007388 */ /* 0x000fe80000000c00 */
[----:B------:R-:W-:Y:S04]  /*11b0*/  STS.128 [R0+0x2000], R28 ;  /* 0x0020001c00007388 */ /* 0x000fe80000000c00 */
[----:B------:R-:W-:Y:S01]  /*11c0*/  @!PT LDS RZ, [RZ] ;  /* 0x00000000fffff984 */ /* 0x000fe20000000800 */
[----:B------:R-:W-:Y:S01]  /*11d0*/  @!PT LDS RZ, [RZ] ;  /* 0x00000000fffff984 */ /* 0x000fe20000000800 */
[----:B------:R-:W-:Y:S01]  /*11e0*/  @!PT LDS RZ, [RZ] ;  /* 0x00000000fffff984 */ /* 0x000fe20000000800 */
[----:B------:R1:W-:Y:S04]  /*11f0*/  LDGSTS.E.BYPASS.128 [R90+0x3000], [R14.64], P2 ;  /* 0x030000000e5a7fae */ /* 0x0003e80009101c44 */
[----:B------:R2:W-:Y:S04]  /*1200*/  LDGSTS.E.BYPASS.128 [R85+0x3000], [R20.64], P3 ;  /* 0x0300000014557fae */ /* 0x0005e80009901c44 */
[----:B------:R2:W-:Y:S04]  /*1210*/  LDGSTS.E.BYPASS.128 [R84+0x3000], [R22.64], P0 ;  /* 0x0300000016547fae */ /* 0x0005e80008101c44 */
[----:B------:R3:W-:Y:S04]  /*1220*/  LDGSTS.E.BYPASS.128 [R0+0x3000], [R4.64], P1 ;  /* 0x0300000004007fae */ /* 0x0007e80008901c44 */
[----:B------:R-:W0:Y:S04]  /*1230*/  LDGDEPBAR ;  /* 0x00000000000079af */ /* 0x000e280000000000 */
[----:B------:R-:W-:Y:S06]  /*1240*/  BAR.SYNC 0x0 ;  /* 0x0000000000007b1d */ /* 0x000fec0000000000 */
[----:B------:R-:W-:Y:S01]  /*1250*/  @!PT LDS RZ, [RZ] ;  /* 0x00000000fffff984 */ /* 0x000fe20000000800 */
[----:B------:R-:W-:Y:S01]  /*1260*/  @!PT LDS RZ, [RZ] ;  /* 0x00000000fffff984 */ /* 0x000fe20000000800 */
[----:B------:R-:W-:Y:S01]  /*1270*/  @!PT LDS RZ, [RZ] ;  /* 0x00000000fffff984 */ /* 0x000fe20000000800 */
[----:B------:R1:W-:Y:S04]  /*1280*/  LDGSTS.E.BYPASS.128 [R90+0x4000], [R14.64+0x40], P2 ;  /* 0x040000400e5a7fae */ /* 0x0003e80009101c44 */
[----:B------:R2:W-:Y:S04]  /*1290*/  LDGSTS.E.BYPASS.128 [R85+0x4000], [R20.64+0x40], P3 ;  /* 0x0400004014557fae */ /* 0x0005e80009901c44 */
[----:B------:R2:W-:Y:S04]  /*12a0*/  LDGSTS.E.BYPASS.128 [R84+0x4000], [R22.64+0x40], P0 ;  /* 0x0400004016547fae */ /* 0x0005e80008101c44 */
[----:B------:R3:W-:Y:S01]  /*12b0*/  LDGSTS.E.BYPASS.128 [R0+0x4000], [R4.64+0x40], P1 ;  /* 0x0400004004007fae */ /* 0x0007e20008901c44 */
[----:B------:R-:W-:-:S03]  /*12c0*/  SHF.R.U32.HI R3, RZ, 0x1, R95 ;  /* 0x00000001ff037819 */ /* 0x000fc6000001165f */
[----:B------:R-:W0:Y:S04]  /*12d0*/  LDGDEPBAR ;  /* 0x00000000000079af */ /* 0x000e280000000000 */
[----:B------:R-:W-:Y:S06]  /*12e0*/  BAR.SYNC 0x0 ;  /* 0x0000000000007b1d */ /* 0x000fec0000000000 */
[----:B------:R-:W-:Y:S01]  /*12f0*/  @!PT LDS RZ, [RZ] ;  /* 0x00000000fffff984 */ /* 0x000fe20000000800 */
[----:B------:R-:W-:Y:S01]  /*1300*/  @!PT LDS RZ, [RZ] ;  /* 0x00000000fffff984 */ /* 0x000fe20000000800 */
[----:B------:R-:W-:Y:S01]  /*1310*/  @!PT LDS RZ, [RZ] ;  /* 0x00000000fffff984 */ /* 0x000fe20000000800 */
[----:B------:R1:W-:Y:S04]  /*1320*/  LDGSTS.E.BYPASS.128 [R90+0x5000], [R14.64+0x80], P2 ;  /* 0x050000800e5a7fae */ /* 0x0003e80009101c44 */
[----:B------:R2:W-:Y:S01]  /*1330*/  LDGSTS.E.BYPASS.128 [R85+0x5000], [R20.64+0x80], P3 ;  /* 0x0500008014557fae */ /* 0x0005e20009901c44 */
[----:B------:R-:W-:-:S03]  /*1340*/  SGXT.U32 R3, R3, 0x2 ;  /* 0x000000020303781a */ /* 0x000fc60000000000 */
[----:B------:R2:W-:Y:S04]  /*1350*/  LDGSTS.E.BYPASS.128 [R84+0x5000], [R22.64+0x80], P0 ;  /* 0x0500008016547fae */ /* 0x0005e80008101c44 */
[----:B------:R3:W-:Y:S04]  /*1360*/  LDGSTS.E.BYPASS.128 [R0+0x5000], [R4.64+0x80], P1 ;  /* 0x0500008004007fae */ /* 0x0007e80008901c44 */
[----:B------:R-:W0:Y:S01]  /*1370*/  LDGDEPBAR ;  /* 0x00000000000079af */ /* 0x000e220000000000 */
[----:B------:R-:W-:Y:S02]  /*1380*/  LOP3.LUT R16, R102, R3, RZ, 0x3c, !PT ;  /* 0x0000000366107212 */ /* 0x000fe400078e3cff */
[----:B------:R-:W-:-:S02]  /*1390*/  LOP3.LUT R2, R95, 0xf, RZ, 0xc0, !PT ;  /* 0x0000000f5f027812 */ /* 0x000fc400078ec0ff */
[----:B------:R-:W-:-:S03]  /*13a0*/  LOP3.LUT R3, R3, 0x2, R102, 0x1e, !PT ;  /* 0x0000000203037812 */ /* 0x000fc600078e1e66 */
[----:B------:R-:W-:Y:S02]  /*13b0*/  IMAD.SHL.U32 R17, R2, 0x20, RZ ;  /* 0x0000002002117824 */ /* 0x000fe400078e00ff */
[----:B-1----:R-:W-:Y:S02]  /*13c0*/  IMAD.SHL.U32 R14, R3, 0x8, RZ ;  /* 0x00000008030e7824 */ /* 0x002fe400078e00ff */
[----:B------:R-:W-:Y:S01]  /*13d0*/  IMAD.SHL.U32 R16, R16, 0x8, RZ ;  /* 0x0000000810107824 */ /* 0x000fe200078e00ff */
[----:B------:R-:W-:Y:S02]  /*13e0*/  LOP3.LUT R2, R102, 0x7, R95, 0x78, !PT ;  /* 0x0000000766027812 */ /* 0x000fe400078e785f */
[-C--:B---3--:R-:W-:Y:S02]  /*13f0*/  LOP3.LUT R5, R14, R17.reuse, RZ, 0xfc, !PT ;  /* 0x000000110e057212 */ /* 0x088fe400078efcff */
[----:B------:R-:W-:Y:S01]  /*1400*/  LOP3.LUT R16, R16, R17, RZ, 0xfc, !PT ;  /* 0x0000001110107212 */ /* 0x000fe200078efcff */
[----:B------:R-:W-:-:S02]  /*1410*/  IMAD.SHL.U32 R4, R2, 0x10, RZ ;  /* 0x0000001002047824 */ /* 0x000fc400078e00ff */
[----:B------:R-:W-:Y:S02]  /*1420*/  IMAD.SHL.U32 R5, R5, 0x2, RZ ;  /* 0x0000000205057824 */ /* 0x000fe400078e00ff */
[----:B------:R-:W-:Y:S01]  /*1430*/  IMAD.SHL.U32 R2, R16, 0x2, RZ ;  /* 0x0000000210027824 */ /* 0x000fe200078e00ff */
[----:B------:R-:W-:-:S04]  /*1440*/  DEPBAR.LE SB0, 0x2 ;  /* 0x000080800000791a */ /* 0x000fc80000000000 */
[----:B------:R-:W-:Y:S06]  /*1450*/  BAR.SYNC 0x0 ;  /* 0x0000000000007b1d */ /* 0x000fec0000000000 */
[----:B------:R-:W-:Y:S01]  /*1460*/  LDSM.16.MT88.4 R32, [R5+0x3000] ;  /* 0x003000000520783b */ /* 0x000fe20000004200 */
[----:B------:R-:W-:-:S03]  /*1470*/  LOP3.LUT R3, R93, R4, RZ, 0xfc, !PT ;  /* 0x000000045d037212 */ /* 0x000fc600078efcff */
[----:B------:R-:W1:Y:S04]  /*1480*/  LDSM.16.MT88.4 R36, [R5+0x2000] ;  /* 0x002000000524783b */ /* 0x000e680000004200 */
[----:B--2---:R-:W-:Y:S04]  /*1490*/  LDSM.16.MT88.4 R20, [R2+0x3000] ;  /* 0x003000000214783b */ /* 0x004fe80000004200 */
[----:B------:R-:W2:Y:S04]  /*14a0*/  LDSM.16.MT88.4 R28, [R2+0x2000] ;  /* 0x00200000021c783b */ /* 0x000ea80000004200 */
[----:B------:R-:W-:Y:S04]  /*14b0*/  LDSM.16.MT88.4 R48, [R2+0x3400] ;  /* 0x003400000230783b */ /* 0x000fe80000004200 */
[----:B------:R-:W3:Y:S04]  /*14c0*/  LDSM.16.MT88.4 R44, [R2+0x2400] ;  /* 0x00240000022c783b */ /* 0x000ee80000004200 */
[----:B------:R-:W4:Y:S04]  /*14d0*/  LDSM.16.M88.4 R80, [R3] ;  /* 0x000000000350783b */ /* 0x000f280000000200 */
[----:B------:R-:W4:Y:S01]  /*14e0*/  LDSM.16.M88.4 R24, [R3+0x1000] ;  /* 0x001000000318783b */ /* 0x000f220000000200 */
[----:B------:R-:W-:-:S03]  /*14f0*/  LOP3.LUT R4, R102, 0x2, RZ, 0xfc, !PT ;  /* 0x0000000266047812 */ /* 0x000fc600078efcff */
[----:B------:R-:W-:Y:S01]  /*1500*/  LDSM.16.MT88.4 R68, [R5+0x3400] ;  /* 0x003400000544783b */ /* 0x000fe20000004200 */
[----:B------:R-:W-:-:S03]  /*1510*/  LOP3.LUT R4, R4, 0x7, R95, 0x78, !PT ;  /* 0x0000000704047812 */ /* 0x000fc600078e785f */
[----:B------:R-:W4:Y:S02]  /*1520*/  LDSM.16.MT88.4 R72, [R5+0x2400] ;  /* 0x002400000548783b */ /* 0x000f240000004200 */
[----:B------:R-:W-:Y:S02]  /*1530*/  IMAD.SHL.U32 R4, R4, 0x10, RZ ;  /* 0x0000001004047824 */ /* 0x000fe400078e00ff */
[----:B------:R-:W-:Y:S03]  /*1540*/  LDSM.16.MT88.4 R40, [R2+0x3800] ;  /* 0x003800000228783b */ /* 0x000fe60000004200 */
[----:B------:R-:W-:-:S05]  /*1550*/  LOP3.LUT R4, R4, R93, RZ, 0xfc, !PT ;  /* 0x0000005d04047212 */ /* 0x000fca00078efcff */
[----:B------:R-:W4:Y:S04]  /*1560*/  LDSM.16.M88.4 R76, [R4] ;  /* 0x00000000044c783b */ /* 0x000f280000000200 */
[----:B------:R-:W4:Y:S01]  /*1570*/  LDSM.16.M88.4 R60, [R4+0x1000] ;  /* 0x00100000043c783b */ /* 0x000f220000000200 */
[----:B-1----:R-:W-:Y:S02]  /*1580*/  HMUL2 R36, R32, R36 ;  /* 0x0000002420247232 */ /* 0x002fe40000000000 */
[----:B------:R-:W-:Y:S01]  /*1590*/  HMUL2 R37, R33, R37 ;  /* 0x0000002521257232 */ /* 0x000fe20000000000 */
[----:B------:R-:W-:Y:S01]  /*15a0*/  LOP3.LUT R32, R102, 0x4, RZ, 0xfc, !PT ;  /* 0x0000000466207812 */ /* 0x000fe200078efcff */
[----:B--2---:R-:W-:Y:S02]  /*15b0*/  HMUL2 R64, R20, R28 ;  /* 0x0000001c14407232 */ /* 0x004fe40000000000 */
[----:B------:R-:W-:-:S02]  /*15c0*/  HMUL2 R65, R21, R29 ;  /* 0x0000001d15417232 */ /* 0x000fc40000000000 */
[----:B------:R-:W-:Y:S02]  /*15d0*/  HMUL2 R52, R22, R30 ;  /* 0x0000001e16347232 */ /* 0x000fe40000000000 */
[----:B------:R-:W-:Y:S02]  /*15e0*/  HMUL2 R53, R23, R31 ;  /* 0x0000001f17357232 */ /* 0x000fe40000000000 */
[----:B---3--:R-:W-:Y:S01]  /*15f0*/  HMUL2 R14, R48, R44 ;  /* 0x0000002c300e7232 */ /* 0x008fe20000000000 */
[----:B----4-:R-:W5:Y:S01]  /*1600*/  HMMA.16816.F32 R28, R80, R36, RZ ;  /* 0x00000024501c723c */ /* 0x010f6200000018ff */
[----:B------:R-:W-:Y:S01]  /*1610*/  HMUL2 R34, R34, R38 ;  /* 0x0000002622227232 */ /* 0x000fe20000000000 */
[----:B------:R-:W-:Y:S01]  /*1620*/  LOP3.LUT R44, R32, 0x7, R95, 0x78, !PT ;  /* 0x00000007202c7812 */ /* 0x000fe200078e785f */
[----:B------:R-:W-:-:S05]  /*1630*/  HMUL2 R35, R35, R39 ;  /* 0x0000002723237232 */ /* 0x000fca0000000000 */
[----:B------:R-:W5:Y:S01]  /*1640*/  HMMA.16816.F32 R36, R24, R36, RZ ;  /* 0x000000241824723c */ /* 0x000f6200000018ff */
[----:B------:R-:W-:-:S07]  /*1650*/  IMAD.SHL.U32 R44, R44, 0x10, RZ ;  /* 0x000000102c2c7824 */ /* 0x000fce00078e00ff */
[----:B------:R-:W-:Y:S01]  /*1660*/  HMMA.16816.F32 R16, R80, R64, RZ ;  /* 0x000000405010723c */ /* 0x000fe200000018ff */
[----:B------:R-:W-:Y:S01]  /*1670*/  LOP3.LUT R92, R44, R93, RZ, 0xfc, !PT ;  /* 0x0000005d2c5c7212 */ /* 0x000fe200078efcff */
[----:B------:R-:W-:-:S04]  /*1680*/  HMUL2 R15, R49, R45 ;  /* 0x0000002d310f7232 */ /* 0x000fc80000000000 */
[----:B------:R-:W-:Y:S02]  /*1690*/  LDSM.16.M88.4 R56, [R92] ;  /* 0x000000005c38783b */ /* 0x000fe40000000200 */
[----:B------:R-:W5:Y:S08]  /*16a0*/  HMMA.16816.F32 R20, R80, R52, RZ ;  /* 0x000000345014723c */ /* 0x000f7000000018ff */
[C---:B------:R-:W-:Y:S08]  /*16b0*/  HMMA.16816.F32 R64, R24.reuse, R64, RZ ;  /* 0x000000401840723c */ /* 0x040ff000000018ff */
[----:B------:R-:W5:Y:S08]  /*16c0*/  HMMA.16816.F32 R52, R24, R52, RZ ;  /* 0x000000341834723c */ /* 0x000f7000000018ff */
[-C--:B------:R-:W5:Y:S08]  /*16d0*/  HMMA.16816.F32 R80, R80, R34.reuse, RZ ;  /* 0x000000225050723c */ /* 0x080f7000000018ff */
[----:B------:R5:W5:Y:S02]  /*16e0*/  HMMA.16816.F32 R24, R24, R34, RZ ;  /* 0x000000221818723c */ /* 0x000b6400000018ff */
[----:B-----5:R-:W1:Y:S01]  /*16f0*/  LDSM.16.MT88.4 R32, [R2+0x2800] ;  /* 0x002800000220783b */ /* 0x020e620000004200 */
[----:B------:R-:W-:-:S02]  /*1700*/  HMUL2 R86, R50, R46 ;  /* 0x0000002e32567232 */ /* 0x000fc40000000000 */
[----:B------:R-:W-:Y:S02]  /*1710*/  HMUL2 R87, R51, R47 ;  /* 0x0000002f33577232 */ /* 0x000fe40000000000 */
[----:B------:R-:W-:Y:S01]  /*1720*/  HMUL2 R68, R68, R72 ;  /* 0x0000004844447232 */ /* 0x000fe20000000000 */
[----:B------:R-:W-:Y:S01]  /*1730*/  LDSM.16.MT88.4 R48, [R5+0x3800] ;  /* 0x003800000530783b */ /* 0x000fe20000004200 */
[----:B------:R-:W-:-:S03]  /*1740*/  HMUL2 R69, R69, R73 ;  /* 0x0000004945457232 */ /* 0x000fc60000000000 */
[----:B------:R-:W2:Y:S01]  /*1750*/  LDSM.16.MT88.4 R44, [R5+0x2800] ;  /* 0x00280000052c783b */ /* 0x000ea20000004200 */
[----:B------:R-:W-:Y:S02]  /*1760*/  HMUL2 R74, R70, R74 ;  /* 0x0000004a464a7232 */ /* 0x000fe40000000000 */
[----:B------:R-:W-:Y:S01]  /*1770*/  HMUL2 R75, R71, R75 ;  /* 0x0000004b474b7232 */ /* 0x000fe20000000000 */
[-C--:B------:R-:W-:Y:S08]  /*1780*/  HMMA.16816.F32 R28, R76, R68.reuse, R28 ;  /* 0x000000444c1c723c */ /* 0x080ff0000000181c */
[----:B------:R5:W-:Y:S02]  /*1790*/  HMMA.16816.F32 R36, R60, R68, R36 ;  /* 0x000000443c24723c */ /* 0x000be40000001824 */
[----:B-----5:R-:W3:Y:S06]  /*17a0*/  LDSM.16.M88.4 R68, [R92+0x1000] ;  /* 0x001000005c44783b */ /* 0x020eec0000000200 */
[----:B------:R-:W5:Y:S01]  /*17b0*/  HMMA.16816.F32 R20, R76, R86, R20 ;  /* 0x000000564c14723c */ /* 0x000f620000001814 */
[----:B------:R-:W-:-:S04]  /*17c0*/  LOP3.LUT R102, R102, 0x6, RZ, 0xfc, !PT ;  /* 0x0000000666667812 */ /* 0x000fc800078efcff */
[----:B------:R-:W-:-:S03]  /*17d0*/  LOP3.LUT R102, R102, 0x7, R95, 0x78, !PT ;  /* 0x0000000766667812 */ /* 0x000fc600078e785f */
[----:B------:R5:W-:Y:S02]  /*17e0*/  HMMA.16816.F32 R52, R60, R86, R52 ;  /* 0x000000563c34723c */ /* 0x000be40000001834 */
[----:B------:R-:W-:-:S05]  /*17f0*/  IMAD.SHL.U32 R102, R102, 0x10, RZ ;  /* 0x0000001066667824 */ /* 0x000fca00078e00ff */
[----:B-1---5:R-:W-:Y:S02]  /*1800*/  HMUL2 R86, R42, R34 ;  /* 0x000000222a567232 */ /* 0x022fe40000000000 */
[----:B------:R-:W-:Y:S01]  /*1810*/  HMUL2 R87, R43, R35 ;  /* 0x000000232b577232 */ /* 0x000fe20000000000 */
[----:B------:R-:W5:Y:S01]  /*1820*/  HMMA.16816.F32 R16, R76, R14, R16 ;  /* 0x0000000e4c10723c */ /* 0x000f620000001810 */
[----:B------:R-:W-:Y:S01]  /*1830*/  LOP3.LUT R93, R102, R93, RZ, 0xfc, !PT ;  /* 0x0000005d665d7212 */ /* 0x000fe200078efcff */
[----:B--2---:R-:W-:-:S06]  /*1840*/  HMUL2 R44, R48, R44 ;  /* 0x0000002c302c7232 */ /* 0x004fcc0000000000 */
[----:B------:R-:W5:Y:S01]  /*1850*/  HMMA.16816.F32 R80, R76, R74, R80 ;  /* 0x0000004a4c50723c */ /* 0x000f620000001850 */
[----:B------:R-:W-:-:S07]  /*1860*/  HMUL2 R45, R49, R45 ;  /* 0x0000002d312d7232 */ /* 0x000fce0000000000 */
[C---:B------:R5:W5:Y:S07]  /*1870*/  HMMA.16816.F32 R64, R60.reuse, R14, R64 ;  /* 0x0000000e3c40723c */ /* 0x040b6e0000001840 */
[----:B-----5:R-:W-:Y:S01]  /*1880*/  HMUL2 R14, R40, R32 ;  /* 0x00000020280e7232 */ /* 0x020fe20000000000 */
[----:B------:R5:W5:Y:S01]  /*1890*/  HMMA.16816.F32 R24, R60, R74, R24 ;  /* 0x0000004a3c18723c */ /* 0x000b620000001818 */
[----:B------:R-:W-:Y:S01]  /*18a0*/  HMUL2 R15, R41, R33 ;  /* 0x00000021290f7232 */ /* 0x000fe20000000000 */
[----:B-----5:R-:W-:Y:S04]  /*18b0*/  LDSM.16.MT88.4 R72, [R2+0x3c00] ;  /* 0x003c00000248783b */ /* 0x020fe80000004200 */
[----:B------:R-:W1:Y:S02]  /*18c0*/  LDSM.16.MT88.4 R60, [R2+0x2c00] ;  /* 0x002c0000023c783b */ /* 0x000e640000004200 */
[----:B------:R5:W-:Y:S02]  /*18d0*/  HMMA.16816.F32 R76, R56, R86, R20 ;  /* 0x00000056384c723c */ /* 0x000be40000001814 */
[----:B-----5:R-:W-:Y:S04]  /*18e0*/  LDSM.16.MT88.4 R20, [R5+0x3c00] ;  /* 0x003c00000514783b */ /* 0x020fe80000004200 */
[----:B------:R-:W2:Y:S01]  /*18f0*/  LDSM.16.MT88.4 R40, [R5+0x2c00] ;  /* 0x002c00000528783b */ /* 0x000ea20000004200 */
[----:B------:R-:W-:-:S03]  /*1900*/  HMUL2 R50, R50, R46 ;  /* 0x0000002e32327232 */ /* 0x000fc60000000000 */
[----:B------:R-:W4:Y:S01]  /*1910*/  LDSM.16.M88.4 R32, [R93] ;  /* 0x000000005d20783b */ /* 0x000f220000000200 */
[----:B------:R-:W-:Y:S01]  /*1920*/  HMMA.16816.F32 R28, R56, R44, R28 ;  /* 0x0000002c381c723c */ /* 0x000fe2000000181c */
[----:B------:R-:W-:-:S07]  /*1930*/  HMUL2 R51, R51, R47 ;  /* 0x0000002f33337232 */ /* 0x000fce0000000000 */
[----:B---3--:R5:W-:Y:S02]  /*1940*/  HMMA.16816.F32 R36, R68, R44, R36 ;  /* 0x0000002c4424723c */ /* 0x008be40000001824 */
[----:B-----5:R-:W3:Y:S06]  /*1950*/  LDSM.16.M88.4 R44, [R93+0x1000] ;  /* 0x001000005d2c783b */ /* 0x020eec0000000200 */
[C---:B------:R-:W5:Y:S08]  /*1960*/  HMMA.16816.F32 R16, R56.reuse, R14, R16 ;  /* 0x0000000e3810723c */ /* 0x040f700000001810 */
[----:B------:R-:W5:Y:S08]  /*1970*/  HMMA.16816.F32 R80, R56, R50, R80 ;  /* 0x000000323850723c */ /* 0x000f700000001850 */
[C---:B------:R5:W5:Y:S08]  /*1980*/  HMMA.16816.F32 R64, R68.reuse, R14, R64 ;  /* 0x0000000e4440723c */ /* 0x040b700000001840 */
[C---:B------:R-:W5:Y:S08]  /*1990*/  HMMA.16816.F32 R52, R68.reuse, R86, R52 ;  /* 0x000000564434723c */ /* 0x040f700000001834 */
[----:B------:R-:W5:Y:S01]  /*19a0*/  HMMA.16816.F32 R24, R68, R50, R24 ;  /* 0x000000324418723c */ /* 0x000f620000001818 */
[----:B-1----:R-:W-:-:S02]  /*19b0*/  HMUL2 R60, R72, R60 ;  /* 0x0000003c483c7232 */ /* 0x002fc40000000000 */
[----:B------:R-:W-:Y:S02]  /*19c0*/  HMUL2 R61, R73, R61 ;  /* 0x0000003d493d7232 */ /* 0x000fe40000000000 */
[----:B------:R-:W-:Y:S02]  /*19d0*/  HMUL2 R62, R74, R62 ;  /* 0x0000003e4a3e7232 */ /* 0x000fe40000000000 */
[----:B------:R-:W-:Y:S02]  /*19e0*/  HMUL2 R63, R75, R63 ;  /* 0x0000003f4b3f7232 */ /* 0x000fe40000000000 */
[----:B--2---:R-:W-:Y:S02]  /*19f0*/  HMUL2 R20, R20, R40 ;  /* 0x0000002814147232 */ /* 0x004fe40000000000 */
[----:B------:R-:W-:Y:S02]  /*1a00*/  HMUL2 R21, R21, R41 ;  /* 0x0000002915157232 */ /* 0x000fe40000000000 */
[----:B------:R-:W-:-:S02]  /*1a10*/  HMUL2 R22, R22, R42 ;  /* 0x0000002a16167232 */ /* 0x000fc40000000000 */
[----:B------:R-:W-:Y:S01]  /*1a20*/  HMUL2 R23, R23, R43 ;  /* 0x0000002b17177232 */ /* 0x000fe20000000000 */
[C---:B----45:R-:W5:Y:S08]  /*1a30*/  HMMA.16816.F32 R16, R32.reuse, R60, R16 ;  /* 0x0000003c2010723c */ /* 0x070f700000001810 */
[C---:B------:R-:W5:Y:S08]  /*1a40*/  HMMA.16816.F32 R76, R32.reuse, R62, R76 ;  /* 0x0000003e204c723c */ /* 0x040f70000000184c */
[C---:B------:R-:W5:Y:S08]  /*1a50*/  HMMA.16816.F32 R28, R32.reuse, R20, R28 ;  /* 0x00000014201c723c */ /* 0x040f70000000181c */
[----:B------:R-:W5:Y:S01]  /*1a60*/  HMMA.16816.F32 R80, R32, R22, R80 ;  /* 0x000000162050723c */ /* 0x000f620000001850 */
[----:B------:R-:W-:-:S07]  /*1a70*/  LOP3.LUT R14, R95, 0x3, RZ, 0xc0, !PT ;  /* 0x000000035f0e7812 */ /* 0x000fce00078ec0ff */
[C---:B---3--:R-:W5:Y:S08]  /*1a80*/  HMMA.16816.F32 R64, R44.reuse, R60, R64 ;  /* 0x0000003c2c40723c */ /* 0x048f700000001840 */
[C---:B------:R-:W5:Y:S08]  /*1a90*/  HMMA.16816.F32 R52, R44.reuse, R62, R52 ;  /* 0x0000003e2c34723c */ /* 0x040f700000001834 */
[C---:B------:R-:W5:Y:S08]  /*1aa0*/  HMMA.16816.F32 R36, R44.reuse, R20, R36 ;  /* 0x000000142c24723c */ /* 0x040f700000001824 */
[----:B------:R5:W5:Y:S01]  /*1ab0*/  HMMA.16816.F32 R24, R44, R22, R24 ;  /* 0x000000162c18723c */ /* 0x000b620000001818 */
[----:B------:R-:W-:Y:S01]  /*1ac0*/  LOP3.LUT R95, R100, R99, RZ, 0xfc, !PT ;  /* 0x00000063645f7212 */ /* 0x000fe200078efcff */
[----:B------:R-:W-:-:S04]  /*1ad0*/  IMAD.SHL.U32 R15, R14, 0x8, RZ ;  /* 0x000000080e0f7824 */ /* 0x000fc800078e00ff */
[--C-:B------:R-:W-:Y:S02]  /*1ae0*/  IMAD R95, R95, 0xa0, R15.reuse ;  /* 0x000000a05f5f7824 */ /* 0x100fe400078e020f */
[----:B------:R-:W-:Y:S02]  /*1af0*/  IMAD R94, R94, 0x28, R15 ;  /* 0x000000285e5e7824 */ /* 0x000fe400078e020f */
[----:B------:R-:W-:Y:S01]  /*1b00*/  IMAD.WIDE.U32 R14, R14, 0x10, RZ ;  /* 0x000000100e0e7825 */ /* 0x000fe200078e00ff */
[----:B-----5:R-:W-:Y:S03]  /*1b10*/  STS.64 [R95+0x6000], R16 ;  /* 0x006000105f007388 */ /* 0x020fe60000000a00 */
[C---:B------:R-:W-:Y:S01]  /*1b20*/  IMAD.SHL.U32 R101, R88.reuse, 0x1000, RZ ;  /* 0x0000100058657824 */ /* 0x040fe200078e00ff */
[----:B------:R-:W-:Y:S04]  /*1b30*/  STS.64 [R95+0x6500], R18 ;  /* 0x006500125f007388 */ /* 0x000fe80000000a00 */
[----:B------:R-:W-:Y:S04]  /*1b40*/  STS.64 [R95+0x6020], R76 ;  /* 0x0060204c5f007388 */ /* 0x000fe80000000a00 */
[----:B------:R-:W-:Y:S04]  /*1b50*/  STS.64 [R95+0x6520], R78 ;  /* 0x0065204e5f007388 */ /* 0x000fe80000000a00 */
[----:B------:R1:W-:Y:S04]  /*1b60*/  STS.64 [R95+0x6040], R28 ;  /* 0x0060401c5f007388 */ /* 0x0003e80000000a00 */
[----:B------:R-:W-:Y:S04]  /*1b70*/  STS.64 [R95+0x6540], R30 ;  /* 0x0065401e5f007388 */ /* 0x000fe80000000a00 */
[----:B------:R-:W-:Y:S04]  /*1b80*/  STS.64 [R95+0x6060], R80 ;  /* 0x006060505f007388 */ /* 0x000fe80000000a00 */
[----:B------:R-:W-:Y:S01]  /*1b90*/  STS.64 [R95+0x6560], R82 ;  /* 0x006560525f007388 */ /* 0x000fe20000000a00 */
[----:B-1----:R-:W-:-:S03]  /*1ba0*/  SHF.L.U64.HI R29, R88, 0xc, R98 ;  /* 0x0000000c581d7819 */ /* 0x002fc60000010262 */
[----:B------:R-:W-:Y:S06]  /*1bb0*/  BAR.SYNC 0x0 ;  /* 0x0000000000007b1d */ /* 0x000fec0000000000 */
[----:B------:R-:W1:Y:S01]  /*1bc0*/  LDS.128 R40, [R94.X4+0x6000] ;  /* 0x006000005e287984 */ /* 0x000e620000004c00 */
[----:B------:R-:W-:-:S03]  /*1bd0*/  LOP3.LUT R100, R101, R14, RZ, 0xfc, !PT ;  /* 0x0000000e65647212 */ /* 0x000fc600078efcff */
[----:B------:R-:W-:Y:S04]  /*1be0*/  LDS.128 R32, [R94.X4+0x6010] ;  /* 0x006010005e207984 */ /* 0x000fe80000004c00 */
[----:B------:R-:W2:Y:S04]  /*1bf0*/  LDS.128 R20, [R94.X4+0x6a00] ;  /* 0x006a00005e147984 */ /* 0x000ea80000004c00 */
[----:B------:R-:W-:Y:S01]  /*1c00*/  LDS.128 R16, [R94.X4+0x6a10] ;  /* 0x006a10005e107984 */ /* 0x000fe20000004c00 */
[----:B------:R-:W-:-:S03]  /*1c10*/  LOP3.LUT R101, R29, R15, RZ, 0xfc, !PT ;  /* 0x0000000f1d657212 */ /* 0x000fc600078efcff */
[----:B------:R-:W-:Y:S06]  /*1c20*/  BAR.SYNC 0x0 ;  /* 0x0000000000007b1d */ /* 0x000fec0000000000 */
[----:B------:R-:W-:Y:S04]  /*1c30*/  STS.64 [R95+0x6000], R64 ;  /* 0x006000405f007388 */ /* 0x000fe80000000a00 */
[----:B------:R-:W-:Y:S04]  /*1c40*/  STS.64 [R95+0x6500], R66 ;  /* 0x006500425f007388 */ /* 0x000fe80000000a00 */
[----:B------:R-:W-:Y:S04]  /*1c50*/  STS.64 [R95+0x6020], R52 ;  /* 0x006020345f007388 */ /* 0x000fe80000000a00 */
[----:B------:R-:W-:Y:S04]  /*1c60*/  STS.64 [R95+0x6520], R54 ;  /* 0x006520365f007388 */ /* 0x000fe80000000a00 */
[----:B------:R-:W-:Y:S04]  /*1c70*/  STS.64 [R95+0x6040], R36 ;  /* 0x006040245f007388 */ /* 0x000fe80000000a00 */
[----:B------:R-:W-:Y:S04]  /*1c80*/  STS.64 [R95+0x6540], R38 ;  /* 0x006540265f007388 */ /* 0x000fe80000000a00 */
[----:B------:R-:W-:Y:S04]  /*1c90*/  STS.64 [R95+0x6060], R24 ;  /* 0x006060185f007388 */ /* 0x000fe80000000a00 */
[----:B------:R-:W-:Y:S04]  /*1ca0*/  STS.64 [R95+0x6560], R26 ;  /* 0x0065601a5f007388 */ /* 0x000fe80000000a00 */
[----:B------:R-:W-:Y:S06]  /*1cb0*/  BAR.SYNC 0x0 ;  /* 0x0000000000007b1d */ /* 0x000fec0000000000 */
[----:B------:R-:W3:Y:S04]  /*1cc0*/  LDS.128 R48, [R94.X4+0x6000] ;  /* 0x006000005e307984 */ /* 0x000ee80000004c00 */
[----:B------:R-:W4:Y:S04]  /*1cd0*/  LDS.128 R28, [R94.X4+0x6a00] ;  /* 0x006a00005e1c7984 */ /* 0x000f280000004c00 */
[----:B------:R-:W1:Y:S04]  /*1ce0*/  LDS.128 R44, [R94.X4+0x6010] ;  /* 0x006010005e2c7984 */ /* 0x000e680000004c00 */
[----:B------:R-:W2:Y:S01]  /*1cf0*/  LDS.128 R24, [R94.X4+0x6a10] ;  /* 0x006a10005e187984 */ /* 0x000ea20000004c00 */
[--C-:B------:R-:W-:Y:S01]  /*1d00*/  SHF.L.U64.HI R55, R89, 0xc, R98.reuse ;  /* 0x0000000c59377819 */ /* 0x100fe20000010262 */
[C---:B------:R-:W-:Y:S01]  /*1d10*/  IMAD.SHL.U32 R103, R97.reuse, 0x1000, RZ ;  /* 0x0000100061677824 */ /* 0x040fe200078e00ff */
[--C-:B------:R-:W-:Y:S01]  /*1d20*/  SHF.L.U64.HI R37, R97, 0xc, R98.reuse ;  /* 0x0000000c61257819 */ /* 0x100fe20000010262 */
[----:B------:R-:W-:Y:S01]  /*1d30*/  IMAD.SHL.U32 R89, R89, 0x1000, RZ ;  /* 0x0000100059597824 */ /* 0x000fe200078e00ff */
[----:B------:R-:W-:-:S02]  /*1d40*/  SHF.L.U64.HI R53, R96, 0xc, R98 ;  /* 0x0000000c60357819 */ /* 0x000fc40000010262 */
[-C--:B------:R-:W-:Y:S01]  /*1d50*/  LOP3.LUT R102, R103, R14.reuse, RZ, 0xfc, !PT ;  /* 0x0000000e67667212 */ /* 0x080fe200078efcff */
[----:B------:R-:W-:Y:S01]  /*1d60*/  IMAD.SHL.U32 R39, R96, 0x1000, RZ ;  /* 0x0000100060277824 */ /* 0x000fe200078e00ff */
[-C--:B------:R-:W-:Y:S02]  /*1d70*/  LOP3.LUT R98, R89, R14.reuse, RZ, 0xfc, !PT ;  /* 0x0000000e59627212 */ /* 0x080fe400078efcff */
[-C--:B------:R-:W-:Y:S02]  /*1d80*/  LOP3.LUT R99, R55, R15.reuse, RZ, 0xfc, !PT ;  /* 0x0000000f37637212 */ /* 0x080fe400078efcff */
[-C--:B------:R-:W-:Y:S01]  /*1d90*/  LOP3.LUT R103, R37, R15.reuse, RZ, 0xfc, !PT ;  /* 0x0000000f25677212 */ /* 0x080fe200078efcff */
[----:B------:R-:W-:Y:S01]  /*1da0*/  IMAD.WIDE R100, R91, 0x2, R100 ;  /* 0x000000025b647825 */ /* 0x000fe200078e0264 */
[----:B------:R-:W-:Y:S02]  /*1db0*/  LOP3.LUT R96, R39, R14, RZ, 0xfc, !PT ;  /* 0x0000000e27607212 */ /* 0x000fe400078efcff */
[----:B------:R-:W-:Y:S01]  /*1dc0*/  LOP3.LUT R97, R53, R15, RZ, 0xfc, !PT ;  /* 0x0000000f35617212 */ /* 0x000fe200078efcff */
[----:B------:R-:W-:-:S04]  /*1dd0*/  IMAD.WIDE R98, R91, 0x2, R98 ;  /* 0x000000025b627825 */ /* 0x000fc800078e0262 */
[C---:B------:R-:W-:Y:S01]  /*1de0*/  IMAD.WIDE R102, R91.reuse, 0x2, R102 ;  /* 0x000000025b667825 */ /* 0x040fe200078e0266 */
[----:B------:R-:W-:Y:S02]  /*1df0*/  IADD3 R104, P4, R100, c[0x0][0x180], RZ ;  /* 0x0000600064687a10 */ /* 0x000fe40007f9e0ff */
[----:B------:R-:W-:Y:S01]  /*1e00*/  IADD3 R108, P5, R98, c[0x0][0x180], RZ ;  /* 0x00006000626c7a10 */ /* 0x000fe20007fbe0ff */
[----:B------:R-:W-:Y:S01]  /*1e10*/  IMAD.WIDE R96, R91, 0x2, R96 ;  /* 0x000000025b607825 */ /* 0x000fe200078e0260 */
[----:B------:R-:W-:Y:S02]  /*1e20*/  LOP3.LUT R116, R102, 0xc0, RZ, 0xfc, !PT ;  /* 0x000000c066747812 */ /* 0x000fe400078efcff */
[----:B------:R-:W-:Y:S02]  /*1e30*/  IADD3.X R105, R101, c[0x0][0x184], RZ, P4, !PT ;  /* 0x0000610065697a10 */ /* 0x000fe400027fe4ff */
[----:B------:R-:W-:Y:S02]  /*1e40*/  IADD3.X R109, R99, c[0x0][0x184], RZ, P5, !PT ;  /* 0x00006100636d7a10 */ /* 0x000fe40002ffe4ff */
[----:B------:R-:W-:-:S02]  /*1e50*/  IADD3 R116, P4, R116, c[0x0][0x168], RZ ;  /* 0x00005a0074747a10 */ /* 0x000fc40007f9e0ff */
[----:B------:R-:W-:Y:S02]  /*1e60*/  IADD3 R118, P5, R102, c[0x0][0x180], RZ ;  /* 0x0000600066767a10 */ /* 0x000fe40007fbe0ff */
[----:B------:R-:W-:Y:S02]  /*1e70*/  LOP3.LUT R110, R100, 0xc0, RZ, 0xfc, !PT ;  /* 0x000000c0646e7812 */ /* 0x000fe400078efcff */
[----:B-1----:R-:W-:Y:S02]  /*1e80*/  F2FP.PACK_AB R40, R41, R40 ;  /* 0x000000282928723e */ /* 0x002fe400000000ff */
[----:B------:R-:W-:Y:S02]  /*1e90*/  IADD3 R106, P6, R96, c[0x0][0x180], RZ ;  /* 0x00006000606a7a10 */ /* 0x000fe40007fde0ff */
[----:B------:R-:W-:Y:S02]  /*1ea0*/  LOP3.LUT R112, R98, 0xc0, RZ, 0xfc, !PT ;  /* 0x000000c062707812 */ /* 0x000fe400078efcff */
[----:B------:R-:W-:-:S02]  /*1eb0*/  F2FP.PACK_AB R41, R43, R42 ;  /* 0x0000002a2b29723e */ /* 0x000fc400000000ff */
[----:B--2---:R-:W-:Y:S02]  /*1ec0*/  F2FP.PACK_AB R20, R21, R20 ;  /* 0x000000141514723e */ /* 0x004fe400000000ff */
[----:B------:R-:W-:Y:S02]  /*1ed0*/  LOP3.LUT R114, R96, 0xc0, RZ, 0xfc, !PT ;  /* 0x000000c060727812 */ /* 0x000fe400078efcff */
[----:B------:R-:W-:Y:S02]  /*1ee0*/  F2FP.PACK_AB R42, R33, R32 ;  /* 0x00000020212a723e */ /* 0x000fe400000000ff */
[----:B------:R-:W-:Y:S02]  /*1ef0*/  F2FP.PACK_AB R43, R35, R34 ;  /* 0x00000022232b723e */ /* 0x000fe400000000ff */
[----:B------:R-:W-:Y:S02]  /*1f00*/  F2FP.PACK_AB R21, R23, R22 ;  /* 0x000000161715723e */ /* 0x000fe400000000ff */
[----:B---3--:R-:W-:-:S02]  /*1f10*/  F2FP.PACK_AB R48, R49, R48 ;  /* 0x000000303130723e */ /* 0x008fc400000000ff */
[----:B------:R-:W-:Y:S02]  /*1f20*/  IADD3.X R117, R103, c[0x0][0x16c], RZ, P4, !PT ;  /* 0x00005b0067757a10 */ /* 0x000fe400027fe4ff */
[----:B------:R-:W-:Y:S02]  /*1f30*/  F2FP.PACK_AB R22, R17, R16 ;  /* 0x000000101116723e */ /* 0x000fe400000000ff */
[----:B------:R-:W-:Y:S02]  /*1f40*/  F2FP.PACK_AB R23, R19, R18 ;  /* 0x000000121317723e */ /* 0x000fe400000000ff */
[----:B------:R-:W-:Y:S02]  /*1f50*/  F2FP.PACK_AB R49, R51, R50 ;  /* 0x000000323331723e */ /* 0x000fe400000000ff */
[----:B----4-:R-:W-:Y:S02]  /*1f60*/  F2FP.PACK_AB R28, R29, R28 ;  /* 0x0000001c1d1c723e */ /* 0x010fe400000000ff */
[----:B------:R-:W-:-:S02]  /*1f70*/  IADD3.X R119, R103, c[0x0][0x184], RZ, P5, !PT ;  /* 0x0000610067777a10 */ /* 0x000fc40002ffe4ff */
[----:B------:R-:W-:Y:S02]  /*1f80*/  IADD3 R110, P4, R110, c[0x0][0x168], RZ ;  /* 0x00005a006e6e7a10 */ /* 0x000fe40007f9e0ff */
[----:B------:R-:W-:Y:S02]  /*1f90*/  F2FP.PACK_AB R50, R45, R44 ;  /* 0x0000002c2d32723e */ /* 0x000fe400000000ff */
[----:B------:R-:W-:Y:S02]  /*1fa0*/  F2FP.PACK_AB R51, R47, R46 ;  /* 0x0000002e2f33723e */ /* 0x000fe400000000ff */
[----:B------:R-:W-:Y:S02]  /*1fb0*/  IADD3.X R107, R97, c[0x0][0x184], RZ, P6, !PT ;  /* 0x00006100616b7a10 */ /* 0x000fe400037fe4ff */
[----:B------:R-:W-:Y:S02]  /*1fc0*/  F2FP.PACK_AB R29, R31, R30 ;  /* 0x0000001e1f1d723e */ /* 0x000fe400000000ff */
[----:B------:R-:W-:-:S02]  /*1fd0*/  IADD3 R112, P5, R112, c[0x0][0x168], RZ ;  /* 0x00005a0070707a10 */ /* 0x000fc40007fbe0ff */
[----:B------:R-:W-:Y:S02]  /*1fe0*/  F2FP.PACK_AB R30, R25, R24 ;  /* 0x00000018191e723e */ /* 0x000fe400000000ff */
[----:B------:R-:W-:Y:S02]  /*1ff0*/  F2FP.PACK_AB R31, R27, R26 ;  /* 0x0000001a1b1f723e */ /* 0x000fe400000000ff */
[----:B------:R-:W-:Y:S01]  /*2000*/  IADD3 R114, P6, R114, c[0x0][0x168], RZ ;  /* 0x00005a0072727a10 */ /* 0x000fe20007fde0ff */
[----:B------:R-:W-:Y:S01]  /*2010*/  @P2 STG.E.128 [R104.64], R40 ;  /* 0x0000002868002986 */ /* 0x000fe2000c101d04 */
[----:B------:R-:W-:Y:S02]  /*2020*/  IADD3.X R111, R101, c[0x0][0x16c], RZ, P4, !PT ;  /* 0x00005b00656f7a10 */ /* 0x000fe400027fe4ff */
[----:B------:R-:W-:Y:S01]  /*2030*/  IADD3.X R113, R99, c[0x0][0x16c], RZ, P5, !PT ;  /* 0x00005b0063717a10 */ /* 0x000fe20002ffe4ff */
[----:B------:R-:W-:Y:S01]  /*2040*/  @P3 STG.E.128 [R108.64], R20 ;  /* 0x000000146c003986 */ /* 0x000fe2000c101d04 */
[----:B------:R-:W-:-:S03]  /*2050*/  IADD3.X R115, R97, c[0x0][0x16c], RZ, P6, !PT ;  /* 0x00005b0061737a10 */ /* 0x000fc600037fe4ff */
[----:B------:R-:W-:Y:S04]  /*2060*/  @P0 STG.E.128 [R106.64], R48 ;  /* 0x000000306a000986 */ /* 0x000fe8000c101d04 */
[----:B------:R-:W-:Y:S04]  /*2070*/  @P1 STG.E.128 [R118.64], R28 ;  /* 0x0000001c76001986 */ /* 0x000fe8000c101d04 */
[----:B------:R-:W-:Y:S06]  /*2080*/  BAR.SYNC 0x0 ;  /* 0x0000000000007b1d */ /* 0x000fec0000000000 */
[----:B------:R-:W-:Y:S01]  /*2090*/  @!PT LDS RZ, [RZ] ;  /* 0x00000000fffff984 */ /* 0x000fe20000000800 */
[----:B------:R-:W-:Y:S01]  /*20a0*/  @!PT LDS RZ, [RZ] ;  /* 0x00000000fffff984 */ /* 0x000fe20000000800 */
[----:B------:R-:W-:Y:S01]  /*20b0*/  @!PT LDS RZ, [RZ] ;  /* 0x00000000fffff984 */ /* 0x000fe20000000800 */
[----:B------:R-:W-:Y:S04]  /*20c0*/  LDGSTS.E.BYPASS.128 [R90+0x3000], [R110.64], P2 ;  /* 0x030000006e5a7fae */ /* 0x000fe80009101c44 */
[----:B------:R-:W-:Y:S04]  /*20d0*/  LDGSTS.E.BYPASS.128 [R85+0x3000], [R112.64], P3 ;  /* 0x0300000070557fae */ /* 0x000fe80009901c44 */
[----:B------:R-:W-:Y:S04]  /*20e0*/  LDGSTS.E.BYPASS.128 [R84+0x3000], [R114.64], P0 ;  /* 0x0300000072547fae */ /* 0x000fe80008101c44 */
[----:B------:R-:W-:Y:S04]  /*20f0*/  LDGSTS.E.BYPASS.128 [R0+0x3000], [R116.64], P1 ;  /* 0x0300000074007fae */ /* 0x000fe80008901c44 */
[----:B------:R-:W0:Y:S01]  /*2100*/  LDGDEPBAR ;  /* 0x00000000000079af */ /* 0x000e220000000000 */
[----:B------:R-:W-:-:S04]  /*2110*/  DEPBAR.LE SB0, 0x2 ;  /* 0x000080800000791a */ /* 0x000fc80000000000 */
[----:B------:R-:W-:Y:S06]  /*2120*/  BAR.SYNC 0x0 ;  /* 0x0000000000007b1d */ /* 0x000fec0000000000 */
[----:B------:R-:W-:Y:S04]  /*2130*/  LDSM.16.MT88.4 R32, [R2+0x4000] ;  /* 0x004000000220783b */ /* 0x000fe80000004200 */
[----:B------:R-:W1:Y:S04]  /*2140*/  LDSM.16.MT88.4 R36, [R2+0x2000] ;  /* 0x002000000224783b */ /* 0x000e680000004200 */
[----:B------:R-:W-:Y:S04]  /*2150*/  LDSM.16.MT88.4 R16, [R5+0x4000] ;  /* 0x004000000510783b */ /* 0x000fe80000004200 */
[----:B------:R-:W2:Y:S04]  /*2160*/  LDSM.16.MT88.4 R28, [R5+0x2000] ;  /* 0x00200000051c783b */ /* 0x000ea80000004200 */
[----:B------:R-:W3:Y:S04]  /*2170*/  LDSM.16.M88.4 R68, [R3] ;  /* 0x000000000344783b */ /* 0x000ee80000000200 */
[----:B------:R-:W4:Y:S04]  /*2180*/  LDSM.16.M88.4 R20, [R3+0x1000] ;  /* 0x001000000314783b */ /* 0x000f280000000200 */
[----:B------:R-:W-:Y:S04]  /*2190*/  LDSM.16.MT88.4 R40, [R2+0x4400] ;  /* 0x004400000228783b */ /* 0x000fe80000004200 */
[----:B------:R-:W4:Y:S04]  /*21a0*/  LDSM.16.MT88.4 R48, [R2+0x2400] ;  /* 0x002400000230783b */ /* 0x000f280000004200 */
[----:B------:R-:W-:Y:S04]  /*21b0*/  LDSM.16.M88.4 R56, [R4] ;  /* 0x000000000438783b */ /* 0x000fe80000000200 */
[----:B------:R-:W-:Y:S04]  /*21c0*/  LDSM.16.MT88.4 R76, [R5+0x4400] ;  /* 0x00440000054c783b */ /* 0x000fe80000004200 */
[----:B------:R-:W4:Y:S01]  /*21d0*/  LDSM.16.MT88.4 R80, [R5+0x2400] ;  /* 0x002400000550783b */ /* 0x000f220000004200 */
[----:B-1----:R-:W-:-:S02]  /*21e0*/  HMUL2 R32, R32, R36 ;  /* 0x0000002420207232 */ /* 0x002fc40000000000 */
[----:B------:R-:W-:Y:S02]  /*21f0*/  HMUL2 R33, R33, R37 ;  /* 0x0000002521217232 */ /* 0x000fe40000000000 */
[----:B--2---:R-:W-:Y:S02]  /*2200*/  HMUL2 R28, R16, R28 ;  /* 0x0000001c101c7232 */ /* 0x004fe40000000000 */
[----:B------:R-:W-:Y:S02]  /*2210*/  HMUL2 R29, R17, R29 ;  /* 0x0000001d111d7232 */ /* 0x000fe40000000000 */
[----:B------:R-:W-:Y:S01]  /*2220*/  HMUL2 R14, R18, R30 ;  /* 0x0000001e120e7232 */ /* 0x000fe20000000000 */
[----:B---3--:R-:W5:Y:S01]  /*2230*/  HMMA.16816.F32 R24, R68, R32, RZ ;  /* 0x000000204418723c */ /* 0x008f6200000018ff */
[----:B------:R-:W-:Y:S02]  /*2240*/  HMUL2 R15, R19, R31 ;  /* 0x0000001f130f7232 */ /* 0x000fe40000000000 */
[----:B------:R-:W-:Y:S01]  /*2250*/  HMUL2 R34, R34, R38 ;  /* 0x0000002622227232 */ /* 0x000fe20000000000 */
[----:B------:R-:W1:Y:S01]  /*2260*/  LDSM.16.M88.4 R16, [R4+0x1000] ;  /* 0x001000000410783b */ /* 0x000e620000000200 */
[----:B------:R-:W-:-:S03]  /*2270*/  HMUL2 R35, R35, R39 ;  /* 0x0000002723237232 */ /* 0x000fc60000000000 */
[-C--:B------:R-:W-:Y:S01]  /*2280*/  HMMA.16816.F32 R52, R68, R28.reuse, RZ ;  /* 0x0000001c4434723c */ /* 0x080fe200000018ff */
[----:B------:R-:W-:Y:S07]  /*2290*/  LDSM.16.MT88.4 R36, [R2+0x2800] ;  /* 0x002800000224783b */ /* 0x000fee0000004200 */
[----:B----4-:R5:W-:Y:S02]  /*22a0*/  HMMA.16816.F32 R72, R20, R28, RZ ;  /* 0x0000001c1448723c */ /* 0x010be400000018ff */
[----:B-----5:R-:W2:Y:S01]  /*22b0*/  LDSM.16.MT88.4 R28, [R2+0x4800] ;  /* 0x00480000021c783b */ /* 0x020ea20000004200 */
[----:B------:R-:W-:-:S05]  /*22c0*/  HMUL2 R86, R40, R48 ;  /* 0x0000003028567232 */ /* 0x000fca0000000000 */
[----:B------:R-:W5:Y:S01]  /*22d0*/  HMMA.16816.F32 R44, R68, R34, RZ ;  /* 0x00000022442c723c */ /* 0x000f6200000018ff */
[----:B------:R-:W-:Y:S02]  /*22e0*/  HMUL2 R87, R41, R49 ;  /* 0x0000003129577232 */ /* 0x000fe40000000000 */
[----:B------:R-:W-:-:S05]  /*22f0*/  HMUL2 R88, R42, R50 ;  /* 0x000000322a587232 */ /* 0x000fca0000000000 */
[C---:B------:R-:W-:Y:S01]  /*2300*/  HMMA.16816.F32 R60, R20.reuse, R32, RZ ;  /* 0x00000020143c723c */ /* 0x040fe200000018ff */
[----:B------:R-:W-:Y:S02]  /*2310*/  HMUL2 R89, R43, R51 ;  /* 0x000000332b597232 */ /* 0x000fe40000000000 */
[----:B------:R-:W-:Y:S04]  /*2320*/  LDSM.16.MT88.4 R40, [R5+0x4800] ;  /* 0x004800000528783b */ /* 0x000fe80000004200 */
[----:B------:R-:W3:Y:S01]  /*2330*/  LDSM.16.MT88.4 R48, [R5+0x2800] ;  /* 0x002800000530783b */ /* 0x000ee20000004200 */
[----:B------:R5:W-:Y:S03]  /*2340*/  HMMA.16816.F32 R64, R20, R34, RZ ;  /* 0x000000221440723c */ /* 0x000be600000018ff */
[----:B-----5:R-:W4:Y:S05]  /*2350*/  LDSM.16.M88.4 R32, [R92] ;  /* 0x000000005c20783b */ /* 0x020f2a0000000200 */
[----:B------:R-:W5:Y:S01]  /*2360*/  HMMA.16816.F32 R68, R68, R14, RZ ;  /* 0x0000000e4444723c */ /* 0x000f6200000018ff */
[----:B------:R-:W-:-:S02]  /*2370*/  HMUL2 R76, R76, R80 ;  /* 0x000000504c4c7232 */ /* 0x000fc40000000000 */
[----:B------:R-:W-:-:S05]  /*2380*/  HMUL2 R77, R77, R81 ;  /* 0x000000514d4d7232 */ /* 0x000fca0000000000 */
[----:B------:R5:W5:Y:S08]  /*2390*/  HMMA.16816.F32 R20, R20, R14, RZ ;  /* 0x0000000e1414723c */ /* 0x000b7000000018ff */
[----:B------:R-:W5:Y:S02]  /*23a0*/  HMMA.16816.F32 R24, R56, R86, R24 ;  /* 0x000000563818723c */ /* 0x000f640000001818 */
[----:B-----5:R-:W-:-:S02]  /*23b0*/  HMUL2 R14, R78, R82 ;  /* 0x000000524e0e7232 */ /* 0x020fc40000000000 */
[----:B------:R-:W-:Y:S02]  /*23c0*/  HMUL2 R15, R79, R83 ;  /* 0x000000534f0f7232 */ /* 0x000fe40000000000 */
[----:B------:R-:W-:Y:S02]  /*23d0*/  LDSM.16.MT88.4 R80, [R2+0x2c00] ;  /* 0x002c00000250783b */ /* 0x000fe40000004200 */
[C---:B------:R-:W5:Y:S08]  /*23e0*/  HMMA.16816.F32 R44, R56.reuse, R88, R44 ;  /* 0x00000058382c723c */ /* 0x040f70000000182c */
[C---:B------:R-:W5:Y:S08]  /*23f0*/  HMMA.16816.F32 R52, R56.reuse, R76, R52 ;  /* 0x0000004c3834723c */ /* 0x040f700000001834 */
[----:B------:R5:W5:Y:S02]  /*2400*/  HMMA.16816.F32 R56, R56, R14, R68 ;  /* 0x0000000e3838723c */ /* 0x000b640000001844 */
[----:B-----5:R-:W4:Y:S06]  /*2410*/  LDSM.16.M88.4 R68, [R92+0x1000] ;  /* 0x001000005c44783b */ /* 0x020f2c0000000200 */
[----:B-1----:R5:W5:Y:S07]  /*2420*/  HMMA.16816.F32 R60, R16, R86, R60 ;  /* 0x00000056103c723c */ /* 0x002b6e000000183c */
[----:B--2--5:R-:W-:-:S02]  /*2430*/  HMUL2 R86, R28, R36 ;  /* 0x000000241c567232 */ /* 0x024fc40000000000 */
[----:B------:R-:W-:Y:S01]  /*2440*/  HMUL2 R87, R29, R37 ;  /* 0x000000251d577232 */ /* 0x000fe20000000000 */
[----:B------:R5:W-:Y:S01]  /*2450*/  HMMA.16816.F32 R20, R16, R14, R20 ;  /* 0x0000000e1014723c */ /* 0x000be20000001814 */
[----:B---3--:R-:W-:-:S06]  /*2460*/  HMUL2 R40, R40, R48 ;  /* 0x0000003028287232 */ /* 0x008fcc0000000000 */
[----:B-----5:R-:W-:Y:S01]  /*2470*/  HMUL2 R14, R30, R38 ;  /* 0x000000261e0e7232 */ /* 0x020fe20000000000 */
[----:B------:R5:W-:Y:S01]  /*2480*/  HMMA.16816.F32 R72, R16, R76, R72 ;  /* 0x0000004c1048723c */ /* 0x000be20000001848 */
[----:B------:R-:W-:Y:S01]  /*2490*/  HMUL2 R15, R31, R39 ;  /* 0x000000271f0f7232 */ /* 0x000fe20000000000 */
[----:B-----5:R-:W1:Y:S01]  /*24a0*/  LDSM.16.MT88.4 R76, [R2+0x4c00] ;  /* 0x004c0000024c783b */ /* 0x020e620000004200 */
[----:B------:R-:W-:-:S03]  /*24b0*/  HMUL2 R41, R41, R49 ;  /* 0x0000003129297232 */ /* 0x000fc60000000000 */
[----:B------:R-:W-:Y:S02]  /*24c0*/  LDSM.16.MT88.4 R28, [R5+0x4c00] ;  /* 0x004c0000051c783b */ /* 0x000fe40000004200 */
[----:B----4-:R5:W-:Y:S02]  /*24d0*/  HMMA.16816.F32 R36, R32, R86, R24 ;  /* 0x000000562024723c */ /* 0x010be40000001818 */
[----:B-----5:R-:W2:Y:S01]  /*24e0*/  LDSM.16.MT88.4 R24, [R5+0x2c00] ;  /* 0x002c00000518783b */ /* 0x020ea20000004200 */
[----:B------:R-:W-:Y:S02]  /*24f0*/  HMUL2 R42, R42, R50 ;  /* 0x000000322a2a7232 */ /* 0x000fe40000000000 */
[----:B------:R-:W-:-:S03]  /*2500*/  HMUL2 R43, R43, R51 ;  /* 0x000000332b2b7232 */ /* 0x000fc60000000000 */
[----:B------:R5:W5:Y:S02]  /*2510*/  HMMA.16816.F32 R64, R16, R88, R64 ;  /* 0x000000581040723c */ /* 0x000b640000001840 */
[----:B-----5:R-:W3:Y:S06]  /*2520*/  LDSM.16.M88.4 R16, [R93] ;  /* 0x000000005d10783b */ /* 0x020eec0000000200 */
[C---:B------:R-:W5:Y:S08]  /*2530*/  HMMA.16816.F32 R44, R32.reuse, R14, R44 ;  /* 0x0000000e202c723c */ /* 0x040f70000000182c */
[C---:B------:R-:W5:Y:S08]  /*2540*/  HMMA.16816.F32 R52, R32.reuse, R40, R52 ;  /* 0x000000282034723c */ /* 0x040f700000001834 */
[----:B------:R5:W5:Y:S02]  /*2550*/  HMMA.16816.F32 R56, R32, R42, R56 ;  /* 0x0000002a2038723c */ /* 0x000b640000001838 */
[----:B-----5:R-:W4:Y:S06]  /*2560*/  LDSM.16.M88.4 R32, [R93+0x1000] ;  /* 0x001000005d20783b */ /* 0x020f2c0000000200 */
[C---:B------:R-:W5:Y:S08]  /*2570*/  HMMA.16816.F32 R60, R68.reuse, R86, R60 ;  /* 0x00000056443c723c */ /* 0x040f70000000183c */
[C---:B------:R-:W5:Y:S08]  /*2580*/  HMMA.16816.F32 R64, R68.reuse, R14, R64 ;  /* 0x0000000e4440723c */ /* 0x040f700000001840 */
        /* <DEDUP_REMOVED lines=10> */
[C---:B---3--:R-:W5:Y:S08]  /*2630*/  HMMA.16816.F32 R36, R16.reuse, R76, R36 ;  /* 0x0000004c1024723c */ /* 0x048f700000001824 */
[C---:B------:R-:W5:Y:S08]  /*2640*/  HMMA.16816.F32 R44, R16.reuse, R78, R44 ;  /* 0x0000004e102c723c */ /* 0x040f70000000182c */
[C---:B------:R-:W5:Y:S08]  /*2650*/  HMMA.16816.F32 R52, R16.reuse, R24, R52 ;  /* 0x000000181034723c */ /* 0x040f700000001834 */
[----:B------:R-:W5:Y:S08]  /*2660*/  HMMA.16816.F32 R56, R16, R26, R56 ;  /* 0x0000001a1038723c */ /* 0x000f700000001838 */
[C---:B----45:R-:W5:Y:S08]  /*2670*/  HMMA.16816.F32 R60, R32.reuse, R76, R60 ;  /* 0x0000004c203c723c */ /* 0x070f70000000183c */
[C---:B------:R-:W5:Y:S08]  /*2680*/  HMMA.16816.F32 R64, R32.reuse, R78, R64 ;  /* 0x0000004e2040723c */ /* 0x040f700000001840 */
[C---:B------:R-:W5:Y:S08]  /*2690*/  HMMA.16816.F32 R72, R32.reuse, R24, R72 ;  /* 0x000000182048723c */ /* 0x040f700000001848 */
[----:B------:R5:W5:Y:S01]  /*26a0*/  HMMA.16816.F32 R20, R32, R26, R20 ;  /* 0x0000001a2014723c */ /* 0x000b620000001814 */
        /* <DEDUP_REMOVED lines=9> */
[----:B-----5:R-:W1:Y:S04]  /*2740*/  LDS.128 R32, [R94.X4+0x6000] ;  /* 0x006000005e207984 */ /* 0x020e680000004c00 */
[----:B------:R-:W-:Y:S04]  /*2750*/  LDS.128 R28, [R94.X4+0x6010] ;  /* 0x006010005e1c7984 */ /* 0x000fe80000004c00 */
[----:B------:R-:W2:Y:S04]  /*2760*/  LDS.128 R24, [R94.X4+0x6a00] ;  /* 0x006a00005e187984 */ /* 0x000ea80000004c00 */
[----:B------:R-:W3:Y:S04]  /*2770*/  LDS.128 R16, [R94.X4+0x6a10] ;  /* 0x006a10005e107984 */ /* 0x000ee80000004c00 */
        /* <DEDUP_REMOVED lines=10> */
[----:B------:R-:W4:Y:S04]  /*2820*/  LDS.128 R48, [R94.X4+0x6000] ;  /* 0x006000005e307984 */ /* 0x000f280000004c00 */
[----:B------:R-:W4:Y:S04]  /*2830*/  LDS.128 R40, [R94.X4+0x6a00] ;  /* 0x006a00005e287984 */ /* 0x000f280000004c00 */
[----:B------:R-:W4:Y:S04]  /*2840*/  LDS.128 R44, [R94.X4+0x6010] ;  /* 0x006010005e2c7984 */ /* 0x000f280000004c00 */
[----:B------:R-:W4:Y:S01]  /*2850*/  LDS.128 R36, [R94.X4+0x6a10] ;  /* 0x006a10005e247984 */ /* 0x000f220000004c00 */
[----:B-1----:R-:W-:-:S02]  /*2860*/  F2FP.PACK_AB R32, R33, R32 ;  /* 0x000000202120723e */ /* 0x002fc400000000ff */
[----:B------:R-:W-:Y:S02]  /*2870*/  F2FP.PACK_AB R33, R35, R34 ;  /* 0x000000222321723e */ /* 0x000fe400000000ff */
[----:B--2---:R-:W-:Y:S02]  /*2880*/  F2FP.PACK_AB R24, R25, R24 ;  /* 0x000000181918723e */ /* 0x004fe400000000ff */
[----:B------:R-:W-:Y:S02]  /*2890*/  F2FP.PACK_AB R34, R29, R28 ;  /* 0x0000001c1d22723e */ /* 0x000fe400000000ff */
[----:B------:R-:W-:Y:S02]  /*28a0*/  F2FP.PACK_AB R35, R31, R30 ;  /* 0x0000001e1f23723e */ /* 0x000fe400000000ff */
[----:B------:R-:W-:Y:S02]  /*28b0*/  F2FP.PACK_AB R25, R27, R26 ;  /* 0x0000001a1b19723e */ /* 0x000fe400000000ff */
[----:B---3--:R-:W-:-:S02]  /*28c0*/  F2FP.PACK_AB R26, R17, R16 ;  /* 0x00000010111a723e */ /* 0x008fc400000000ff */
[----:B------:R-:W-:Y:S01]  /*28d0*/  F2FP.PACK_AB R27, R19, R18 ;  /* 0x00000012131b723e */ /* 0x000fe200000000ff */
[----:B------:R-:W-:Y:S04]  /*28e0*/  @P2 STG.E.128 [R104.64+0x40], R32 ;  /* 0x0000402068002986 */ /* 0x000fe8000c101d04 */
[----:B------:R-:W-:Y:S01]  /*28f0*/  @P3 STG.E.128 [R108.64+0x40], R24 ;  /* 0x000040186c003986 */ /* 0x000fe2000c101d04 */
[----:B----4-:R-:W-:Y:S02]  /*2900*/  F2FP.PACK_AB R48, R49, R48 ;  /* 0x000000303130723e */ /* 0x010fe400000000ff */
[----:B------:R-:W-:Y:S02]  /*2910*/  F2FP.PACK_AB R49, R51, R50 ;  /* 0x000000323331723e */ /* 0x000fe400000000ff */
[----:B------:R-:W-:-:S02]  /*2920*/  F2FP.PACK_AB R40, R41, R40 ;  /* 0x000000282928723e */ /* 0x000fc400000000ff */
[----:B------:R-:W-:Y:S02]  /*2930*/  F2FP.PACK_AB R41, R43, R42 ;  /* 0x0000002a2b29723e */ /* 0x000fe400000000ff */
[----:B------:R-:W-:Y:S02]  /*2940*/  F2FP.PACK_AB R50, R45, R44 ;  /* 0x0000002c2d32723e */ /* 0x000fe400000000ff */
[----:B------:R-:W-:Y:S02]  /*2950*/  F2FP.PACK_AB R51, R47, R46 ;  /* 0x0000002e2f33723e */ /* 0x000fe400000000ff */
[----:B------:R-:W-:Y:S02]  /*2960*/  F2FP.PACK_AB R42, R37, R36 ;  /* 0x00000024252a723e */ /* 0x000fe400000000ff */
[----:B------:R-:W-:Y:S01]  /*2970*/  F2FP.PACK_AB R43, R39, R38 ;  /* 0x00000026272b723e */ /* 0x000fe200000000ff */
[----:B------:R-:W-:Y:S04]  /*2980*/  @P0 STG.E.128 [R106.64+0x40], R48 ;  /* 0x000040306a000986 */ /* 0x000fe8000c101d04 */
[----:B------:R-:W-:Y:S04]  /*2990*/  @P1 STG.E.128 [R118.64+0x40], R40 ;  /* 0x0000402876001986 */ /* 0x000fe8000c101d04 */
[----:B------:R-:W-:Y:S06]  /*29a0*/  BAR.SYNC 0x0 ;  /* 0x0000000000007b1d */ /* 0x000fec0000000000 */
[----:B------:R-:W-:Y:S01]  /*29b0*/  @!PT LDS RZ, [RZ] ;  /* 0x00000000fffff984 */ /* 0x000fe20000000800 */
[----:B------:R-:W-:Y:S01]  /*29c0*/  @!PT LDS RZ, [RZ] ;  /* 0x00000000fffff984 */ /* 0x000fe20000000800 */
[----:B------:R-:W-:Y:S01]  /*29d0*/  @!PT LDS RZ, [RZ] ;  /* 0x00000000fffff984 */ /* 0x000fe20000000800 */
[----:B------:R-:W-:Y:S04]  /*29e0*/  LDGSTS.E.BYPASS.128 [R90+0x4000], [R110.64+0x40], !PT ;  /* 0x040000406e5a7fae */ /* 0x000fe8000f901c44 */
[----:B------:R-:W-:Y:S04]  /*29f0*/  LDGSTS.E.BYPASS.128 [R85+0x4000], [R112.64+0x40], !PT ;  /* 0x0400004070557fae */ /* 0x000fe8000f901c44 */
[----:B------:R-:W-:Y:S04]  /*2a00*/  LDGSTS.E.BYPASS.128 [R84+0x4000], [R114.64+0x40], !PT ;  /* 0x0400004072547fae */ /* 0x000fe8000f901c44 */
[----:B------:R-:W-:Y:S04]  /*2a10*/  LDGSTS.E.BYPASS.128 [R0+0x4000], [R116.64+0x40], !PT ;  /* 0x0400004074007fae */ /* 0x000fe8000f901c44 */
        /* <DEDUP_REMOVED lines=293> */
[----:B------:R-:W-:-:S02]  /*3c70*/  SHF.R.S32.HI R14, RZ, 0x1f, R91 ;  /* 0x0000001fff0e7819 */ /* 0x000fc4000001145b */
[----:B------:R-:W-:-:S04]  /*3c80*/  LEA R20, P4, R91, c[0x0][0x160], 0x1 ;  /* 0x000058005b147a11 */ /* 0x000fc800078808ff */
[----:B------:R-:W-:Y:S02]  /*3c90*/  LEA.HI.X R91, R91, c[0x0][0x164], R14, 0x1, P4 ;  /* 0x000059005b5b7a11 */ /* 0x000fe400020f0c0e */
[C---:B------:R-:W-:Y:S02]  /*3ca0*/  IADD3 R14, P6, R20.reuse, R10, RZ ;  /* 0x0000000a140e7210 */ /* 0x040fe40007fde0ff */
[C---:B------:R-:W-:Y:S02]  /*3cb0*/  IADD3 R16, P5, R20.reuse, R9, RZ ;  /* 0x0000000914107210 */ /* 0x040fe40007fbe0ff */
[C---:B------:R-:W-:Y:S01]  /*3cc0*/  IADD3 R18, P4, R20.reuse, R8, RZ ;  /* 0x0000000814127210 */ /* 0x040fe20007f9e0ff */
[C---:B------:R-:W-:Y:S01]  /*3cd0*/  IMAD.X R15, R91.reuse, 0x1, R7, P6 ;  /* 0x000000015b0f7824 */ /* 0x040fe200030e0607 */
[----:B------:R-:W-:Y:S01]  /*3ce0*/  IADD3 R20, P6, R20, R13, RZ ;  /* 0x0000000d14147210 */ /* 0x000fe20007fde0ff */
[C---:B------:R-:W-:Y:S02]  /*3cf0*/  IMAD.X R17, R91.reuse, 0x1, R6, P5 ;  /* 0x000000015b117824 */ /* 0x040fe400028e0606 */
[----:B------:R-:W-:-:S02]  /*3d00*/  IMAD.X R19, R91, 0x1, R12, P4 ;  /* 0x000000015b137824 */ /* 0x000fc400020e060c */
[----:B------:R-:W-:Y:S01]  /*3d10*/  IMAD.X R21, R91, 0x1, R11, P6 ;  /* 0x000000015b157824 */ /* 0x000fe200030e060b */
[----:B------:R-:W-:-:S04]  /*3d20*/  DEPBAR.LE SB0, 0x2 ;  /* 0x000080800000791a */ /* 0x000fc80000000000 */
[----:B------:R-:W-:Y:S06]  /*3d30*/  BAR.SYNC 0x0 ;  /* 0x0000000000007b1d */ /* 0x000fec0000000000 */
[----:B------:R-:W-:-:S04]  /*3d40*/  DEPBAR.LE SB0, 0x0 ;  /* 0x000080000000791a */ /* 0x000fc80000000000 */
[----:B------:R-:W-:Y:S06]  /*3d50*/  BAR.SYNC 0x0 ;  /* 0x0000000000007b1d */ /* 0x000fec0000000000 */
        /* <DEDUP_REMOVED lines=15> */
[----:B------:R3:W-:Y:S04]  /*3e50*/  LDGSTS.E.BYPASS.128 [R0+0x4000], [R20.64+0x40], P1 ;  /* 0x0400004014007fae */ /* 0x0007e80008901c44 */
        /* <DEDUP_REMOVED lines=9> */
[----:B------:R-:W0:Y:S01]  /*3ef0*/  LDGDEPBAR ;  /* 0x00000000000079af */ /* 0x000e220000000000 */
[----:B------:R-:W-:-:S04]  /*3f00*/  DEPBAR.LE SB0, 0x2 ;  /* 0x000080800000791a */ /* 0x000fc80000000000 */
[----:B------:R-:W-:Y:S06]  /*3f10*/  BAR.SYNC 0x0 ;  /* 0x0000000000007b1d */ /* 0x000fec0000000000 */
[----:B------:R-:W-:Y:S04]  /*3f20*/  LDSM.16.MT88.4 R24, [R2+0x3000] ;  /* 0x003000000218783b */ /* 0x000fe80000004200 */
[----:B------:R-:W4:Y:S04]  /*3f30*/  LDSM.16.MT88.4 R28, [R2+0x2000] ;  /* 0x00200000021c783b */ /* 0x000f280000004200 */
[----:B------:R-:W-:Y:S04]  /*3f40*/  LDSM.16.MT88.4 R8, [R5+0x3000] ;  /* 0x003000000508783b */ /* 0x000fe80000004200 */
[----:B-1----:R-:W1:Y:S04]  /*3f50*/  LDSM.16.MT88.4 R12, [R5+0x2000] ;  /* 0x00200000050c783b */ /* 0x002e680000004200 */
[----:B------:R-:W2:Y:S04]  /*3f60*/  LDSM.16.M88.4 R60, [R3] ;  /* 0x00000000033c783b */ /* 0x000ea80000000200 */
[----:B------:R-:W-:Y:S04]  /*3f70*/  LDSM.16.M88.4 R56, [R3+0x1000] ;  /* 0x001000000338783b */ /* 0x000fe80000000200 */
[----:B------:R-:W-:Y:S04]  /*3f80*/  LDSM.16.MT88.4 R44, [R2+0x3400] ;  /* 0x00340000022c783b */ /* 0x000fe80000004200 */
[----:B------:R-:W2:Y:S04]  /*3f90*/  LDSM.16.MT88.4 R52, [R2+0x2400] ;  /* 0x002400000234783b */ /* 0x000ea80000004200 */
[----:B---3--:R-:W-:Y:S04]  /*3fa0*/  LDSM.16.MT88.4 R20, [R5+0x2400] ;  /* 0x002400000514783b */ /* 0x008fe80000004200 */
[----:B------:R-:W-:Y:S04]  /*3fb0*/  LDSM.16.M88.4 R36, [R4] ;  /* 0x000000000424783b */ /* 0x000fe80000000200 */
[----:B------:R-:W-:Y:S01]  /*3fc0*/  LDSM.16.M88.4 R64, [R4+0x1000] ;  /* 0x001000000440783b */ /* 0x000fe20000000200 */
[----:B----4-:R-:W-:-:S03]  /*3fd0*/  HMUL2 R28, R24, R28 ;  /* 0x0000001c181c7232 */ /* 0x010fc60000000000 */
[----:B------:R-:W-:Y:S01]  /*3fe0*/  LDSM.16.M88.4 R68, [R92] ;  /* 0x000000005c44783b */ /* 0x000fe20000000200 */
[----:B------:R-:W-:Y:S02]  /*3ff0*/  HMUL2 R29, R25, R29 ;  /* 0x0000001d191d7232 */ /* 0x000fe40000000000 */
[----:B------:R-:W-:Y:S02]  /*4000*/  HMUL2 R30, R26, R30 ;  /* 0x0000001e1a1e7232 */ /* 0x000fe40000000000 */
[----:B------:R-:W-:Y:S02]  /*4010*/  HMUL2 R31, R27, R31 ;  /* 0x0000001f1b1f7232 */ /* 0x000fe40000000000 */
[----:B------:R-:W3:Y:S01]  /*4020*/  LDSM.16.MT88.4 R24, [R5+0x3400] ;  /* 0x003400000518783b */ /* 0x000ee20000004200 */
[----:B-1----:R-:W-:Y:S02]  /*4030*/  HMUL2 R8, R8, R12 ;  /* 0x0000000c08087232 */ /* 0x002fe40000000000 */
[----:B------:R-:W-:-:S02]  /*4040*/  HMUL2 R9, R9, R13 ;  /* 0x0000000d09097232 */ /* 0x000fc40000000000 */
[----:B------:R-:W-:Y:S02]  /*4050*/  HMUL2 R10, R10, R14 ;  /* 0x0000000e0a0a7232 */ /* 0x000fe40000000000 */
[----:B------:R-:W-:Y:S01]  /*4060*/  HMUL2 R11, R11, R15 ;  /* 0x0000000f0b0b7232 */ /* 0x000fe20000000000 */
[C---:B--2---:R-:W5:Y:S01]  /*4070*/  HMMA.16816.F32 R72, R60.reuse, R28, RZ ;  /* 0x0000001c3c48723c */ /* 0x044f6200000018ff */
[----:B------:R-:W-:Y:S07]  /*4080*/  LDSM.16.MT88.4 R12, [R2+0x2800] ;  /* 0x00280000020c783b */ /* 0x000fee0000004200 */
[C---:B------:R-:W5:Y:S08]  /*4090*/  HMMA.16816.F32 R16, R60.reuse, R30, RZ ;  /* 0x0000001e3c10723c */ /* 0x040f7000000018ff */
[C---:B------:R-:W5:Y:S08]  /*40a0*/  HMMA.16816.F32 R40, R60.reuse, R8, RZ ;  /* 0x000000083c28723c */ /* 0x040f7000000018ff */
[----:B------:R-:W5:Y:S01]  /*40b0*/  HMMA.16816.F32 R60, R60, R10, RZ ;  /* 0x0000000a3c3c723c */ /* 0x000f6200000018ff */
[----:B------:R-:W-:-:S07]  /*40c0*/  HMUL2 R76, R44, R52 ;  /* 0x000000342c4c7232 */ /* 0x000fce0000000000 */
[----:B------:R-:W5:Y:S01]  /*40d0*/  HMMA.16816.F32 R48, R56, R28, RZ ;  /* 0x0000001c3830723c */ /* 0x000f6200000018ff */
[----:B------:R-:W-:-:S07]  /*40e0*/  HMUL2 R77, R45, R53 ;  /* 0x000000352d4d7232 */ /* 0x000fce0000000000 */
[C---:B------:R-:W5:Y:S01]  /*40f0*/  HMMA.16816.F32 R32, R56.reuse, R30, RZ ;  /* 0x0000001e3820723c */ /* 0x040f6200000018ff */
[----:B------:R-:W-:Y:S02]  /*4100*/  HMUL2 R78, R46, R54 ;  /* 0x000000362e4e7232 */ /* 0x000fe40000000000 */
[----:B------:R-:W-:Y:S02]  /*4110*/  HMUL2 R79, R47, R55 ;  /* 0x000000372f4f7232 */ /* 0x000fe40000000000 */
[----:B---3--:R-:W-:Y:S01]  /*4120*/  HMUL2 R20, R24, R20 ;  /* 0x0000001418147232 */ /* 0x008fe20000000000 */
[----:B------:R-:W-:Y:S02]  /*4130*/  LDSM.16.MT88.4 R44, [R5+0x3800] ;  /* 0x00380000052c783b */ /* 0x000fe40000004200 */
[----:B------:R-:W5:Y:S01]  /*4140*/  HMMA.16816.F32 R28, R56, R8, RZ ;  /* 0x00000008381c723c */ /* 0x000f6200000018ff */
[----:B------:R-:W-:Y:S01]  /*4150*/  HMUL2 R21, R25, R21 ;  /* 0x0000001519157232 */ /* 0x000fe20000000000 */
[----:B------:R-:W-:Y:S01]  /*4160*/  LDSM.16.MT88.4 R52, [R5+0x2800] ;  /* 0x002800000534783b */ /* 0x000fe20000004200 */
[----:B------:R-:W-:-:S05]  /*4170*/  HMUL2 R6, R26, R22 ;  /* 0x000000161a067232 */ /* 0x000fca0000000000 */
[----:B------:R5:W5:Y:S02]  /*4180*/  HMMA.16816.F32 R56, R56, R10, RZ ;  /* 0x0000000a3838723c */ /* 0x000b6400000018ff */
[----:B-----5:R-:W1:Y:S01]  /*4190*/  LDSM.16.MT88.4 R8, [R2+0x3800] ;  /* 0x003800000208783b */ /* 0x020e620000004200 */
[----:B------:R-:W-:-:S03]  /*41a0*/  HMUL2 R7, R27, R23 ;  /* 0x000000171b077232 */ /* 0x000fc60000000000 */
[----:B------:R-:W-:Y:S02]  /*41b0*/  LDSM.16.MT88.4 R24, [R2+0x3c00] ;  /* 0x003c00000218783b */ /* 0x000fe40000004200 */
[C---:B------:R-:W-:Y:S08]  /*41c0*/  HMMA.16816.F32 R72, R36.reuse, R76, R72 ;  /* 0x0000004c2448723c */ /* 0x040ff00000001848 */
[C---:B------:R-:W-:Y:S08]  /*41d0*/  HMMA.16816.F32 R16, R36.reuse, R78, R16 ;  /* 0x0000004e2410723c */ /* 0x040ff00000001810 */
[C---:B------:R-:W5:Y:S08]  /*41e0*/  HMMA.16816.F32 R40, R36.reuse, R20, R40 ;  /* 0x000000142428723c */ /* 0x040f700000001828 */
[----:B------:R5:W5:Y:S02]  /*41f0*/  HMMA.16816.F32 R36, R36, R6, R60 ;  /* 0x000000062424723c */ /* 0x000b64000000183c */
[----:B-----5:R-:W2:Y:S06]  /*4200*/  LDSM.16.M88.4 R60, [R92+0x1000] ;  /* 0x001000005c3c783b */ /* 0x020eac0000000200 */
[C---:B------:R5:W-:Y:S08]  /*4210*/  HMMA.16816.F32 R48, R64.reuse, R76, R48 ;  /* 0x0000004c4030723c */ /* 0x040bf00000001830 */
[C---:B------:R-:W-:Y:S08]  /*4220*/  HMMA.16816.F32 R32, R64.reuse, R78, R32 ;  /* 0x0000004e4020723c */ /* 0x040ff00000001820 */
[C---:B------:R5:W5:Y:S02]  /*4230*/  HMMA.16816.F32 R28, R64.reuse, R20, R28 ;  /* 0x00000014401c723c */ /* 0x040b64000000181c */
[----:B-1---5:R-:W-:Y:S01]  /*4240*/  HMUL2 R76, R8, R12 ;  /* 0x0000000c084c7232 */ /* 0x022fe20000000000 */
[----:B------:R-:W1:Y:S05]  /*4250*/  LDSM.16.MT88.4 R20, [R2+0x2c00] ;  /* 0x002c00000214783b */ /* 0x000e6a0000004200 */
[----:B------:R5:W5:Y:S01]  /*4260*/  HMMA.16816.F32 R64, R64, R6, R56 ;  /* 0x000000064040723c */ /* 0x000b620000001838 */
[----:B------:R-:W-:Y:S01]  /*4270*/  HMUL2 R77, R9, R13 ;  /* 0x0000000d094d7232 */ /* 0x000fe20000000000 */
[----:B-----5:R-:W-:Y:S05]  /*4280*/  LDSM.16.M88.4 R56, [R93] ;  /* 0x000000005d38783b */ /* 0x020fea0000000200 */
[----:B------:R-:W-:-:S02]  /*4290*/  HMUL2 R6, R10, R14 ;  /* 0x0000000e0a067232 */ /* 0x000fc40000000000 */
[----:B------:R-:W-:Y:S02]  /*42a0*/  HMUL2 R7, R11, R15 ;  /* 0x0000000f0b077232 */ /* 0x000fe40000000000 */
[----:B------:R-:W-:Y:S04]  /*42b0*/  LDSM.16.MT88.4 R8, [R5+0x3c00] ;  /* 0x003c00000508783b */ /* 0x000fe80000004200 */
[----:B------:R-:W3:Y:S01]  /*42c0*/  LDSM.16.MT88.4 R12, [R5+0x2c00] ;  /* 0x002c0000050c783b */ /* 0x000ee20000004200 */
[----:B------:R-:W-:Y:S02]  /*42d0*/  HMUL2 R44, R44, R52 ;  /* 0x000000342c2c7232 */ /* 0x000fe40000000000 */
[----:B------:R-:W-:Y:S02]  /*42e0*/  HMUL2 R45, R45, R53 ;  /* 0x000000352d2d7232 */ /* 0x000fe40000000000 */
[----:B------:R-:W-:-:S02]  /*42f0*/  HMUL2 R46, R46, R54 ;  /* 0x000000362e2e7232 */ /* 0x000fc40000000000 */
[----:B------:R-:W-:-:S03]  /*4300*/  HMUL2 R47, R47, R55 ;  /* 0x000000372f2f7232 */ /* 0x000fc60000000000 */
[C---:B------:R-:W-:Y:S08]  /*4310*/  HMMA.16816.F32 R40, R68.reuse, R44, R40 ;  /* 0x0000002c4428723c */ /* 0x040ff00000001828 */
[----:B------:R-:W-:Y:S08]  /*4320*/  HMMA.16816.F32 R36, R68, R46, R36 ;  /* 0x0000002e4424723c */ /* 0x000ff00000001824 */
[C---:B--2---:R-:W-:Y:S08]  /*4330*/  HMMA.16816.F32 R28, R60.reuse, R44, R28 ;  /* 0x0000002c3c1c723c */ /* 0x044ff0000000181c */
[----:B------:R5:W-:Y:S02]  /*4340*/  HMMA.16816.F32 R64, R60, R46, R64 ;  /* 0x0000002e3c40723c */ /* 0x000be40000001840 */
[----:B-----5:R-:W2:Y:S06]  /*4350*/  LDSM.16.M88.4 R44, [R93+0x1000] ;  /* 0x001000005d2c783b */ /* 0x020eac0000000200 */
[C---:B------:R-:W5:Y:S08]  /*4360*/  HMMA.16816.F32 R72, R68.reuse, R76, R72 ;  /* 0x0000004c4448723c */ /* 0x040f700000001848 */
[----:B------:R-:W5:Y:S08]  /*4370*/  HMMA.16816.F32 R16, R68, R6, R16 ;  /* 0x000000064410723c */ /* 0x000f700000001810 */
[C---:B------:R-:W5:Y:S08]  /*4380*/  HMMA.16816.F32 R48, R60.reuse, R76, R48 ;  /* 0x0000004c3c30723c */ /* 0x040f700000001830 */
[----:B------:R-:W5:Y:S01]  /*4390*/  HMMA.16816.F32 R32, R60, R6, R32 ;  /* 0x000000063c20723c */ /* 0x000f620000001820 */
[----:B-1----:R-:W-:-:S02]  /*43a0*/  HMUL2 R20, R24, R20 ;  /* 0x0000001418147232 */ /* 0x002fc40000000000 */
[----:B------:R-:W-:Y:S02]  /*43b0*/  HMUL2 R21, R25, R21 ;  /* 0x0000001519157232 */ /* 0x000fe40000000000 */
[----:B------:R-:W-:Y:S02]  /*43c0*/  HMUL2 R22, R26, R22 ;  /* 0x000000161a167232 */ /* 0x000fe40000000000 */
[----:B------:R-:W-:Y:S02]  /*43d0*/  HMUL2 R23, R27, R23 ;  /* 0x000000171b177232 */ /* 0x000fe40000000000 */
[----:B---3--:R-:W-:Y:S02]  /*43e0*/  HMUL2 R8, R8, R12 ;  /* 0x0000000c08087232 */ /* 0x008fe40000000000 */
[----:B------:R-:W-:Y:S02]  /*43f0*/  HMUL2 R9, R9, R13 ;  /* 0x0000000d09097232 */ /* 0x000fe40000000000 */
[----:B------:R-:W-:-:S02]  /*4400*/  HMUL2 R10, R10, R14 ;  /* 0x0000000e0a0a7232 */ /* 0x000fc40000000000 */
[----:B------:R-:W-:Y:S01]  /*4410*/  HMUL2 R11, R11, R15 ;  /* 0x0000000f0b0b7232 */ /* 0x000fe20000000000 */
[C---:B-----5:R-:W5:Y:S08]  /*4420*/  HMMA.16816.F32 R72, R56.reuse, R20, R72 ;  /* 0x000000143848723c */ /* 0x060f700000001848 */
[C---:B------:R-:W5:Y:S08]  /*4430*/  HMMA.16816.F32 R16, R56.reuse, R22, R16 ;  /* 0x000000163810723c */ /* 0x040f700000001810 */
[C---:B------:R-:W5:Y:S08]  /*4440*/  HMMA.16816.F32 R40, R56.reuse, R8, R40 ;  /* 0x000000083828723c */ /* 0x040f700000001828 */
[----:B------:R-:W5:Y:S08]  /*4450*/  HMMA.16816.F32 R56, R56, R10, R36 ;  /* 0x0000000a3838723c */ /* 0x000f700000001824 */
[C---:B--2---:R-:W5:Y:S08]  /*4460*/  HMMA.16816.F32 R48, R44.reuse, R20, R48 ;  /* 0x000000142c30723c */ /* 0x044f700000001830 */
[C---:B------:R5:W5:Y:S08]  /*4470*/  HMMA.16816.F32 R52, R44.reuse, R22, R32 ;  /* 0x000000162c34723c */ /* 0x040b700000001820 */
[C---:B------:R5:W5:Y:S08]  /*4480*/  HMMA.16816.F32 R60, R44.reuse, R8, R28 ;  /* 0x000000082c3c723c */ /* 0x040b70000000181c */
[----:B------:R-:W5:Y:S02]  /*4490*/  HMMA.16816.F32 R64, R44, R10, R64 ;  /* 0x0000000a2c40723c */ /* 0x000f640000001840 */
[----:B-----5:R-:W-:Y:S04]  /*44a0*/  STS.64 [R95+0x6000], R72 ;  /* 0x006000485f007388 */ /* 0x020fe80000000a00 */
        /* <DEDUP_REMOVED lines=8> */
[----:B------:R-:W1:Y:S04]  /*4530*/  LDS.128 R36, [R94.X4+0x6000] ;  /* 0x006000005e247984 */ /* 0x000e680000004c00 */
[----:B------:R-:W-:Y:S04]  /*4540*/  LDS.128 R32, [R94.X4+0x6010] ;  /* 0x006010005e207984 */ /* 0x000fe80000004c00 */
[----:B------:R-:W2:Y:S04]  /*4550*/  LDS.128 R28, [R94.X4+0x6a00] ;  /* 0x006a00005e1c7984 */ /* 0x000ea80000004c00 */
[----:B------:R-:W-:Y:S04]  /*4560*/  LDS.128 R24, [R94.X4+0x6a10] ;  /* 0x006a10005e187984 */ /* 0x000fe80000004c00 */
        /* <DEDUP_REMOVED lines=12> */
[----:B------:R-:W3:Y:S04]  /*4630*/  LDS.128 R16, [R94.X4+0x6010] ;  /* 0x006010005e107984 */ /* 0x000ee80000004c00 */
[----:B------:R-:W3:Y:S01]  /*4640*/  LDS.128 R8, [R94.X4+0x6a10] ;  /* 0x006a10005e087984 */ /* 0x000ee20000004c00 */
[----:B------:R-:W-:-:S02]  /*4650*/  LOP3.LUT R76, R102, 0xc0, RZ, 0xfc, !PT ;  /* 0x000000c0664c7812 */ /* 0x000fc400078efcff */
[----:B------:R-:W-:Y:S02]  /*4660*/  IADD3 R6, P5, R102, c[0x0][0x178], RZ ;  /* 0x00005e0066067a10 */ /* 0x000fe40007fbe0ff */
[----:B------:R-:W-:Y:S02]  /*4670*/  IADD3 R76, P6, R76, c[0x0][0x160], RZ ;  /* 0x000058004c4c7a10 */ /* 0x000fe40007fde0ff */
[C---:B------:R-:W-:Y:S02]  /*4680*/  IADD3.X R7, R103.reuse, c[0x0][0x17c], RZ, P5, !PT ;  /* 0x00005f0067077a10 */ /* 0x040fe40002ffe4ff */
[----:B------:R-:W-:Y:S02]  /*4690*/  IADD3 R102, P5, R98, c[0x0][0x178], RZ ;  /* 0x00005e0062667a10 */ /* 0x000fe40007fbe0ff */
[----:B------:R-:W-:Y:S02]  /*46a0*/  LOP3.LUT R88, R96, 0xc0, RZ, 0xfc, !PT ;  /* 0x000000c060587812 */ /* 0x000fe400078efcff */
[----:B------:R-:W-:-:S02]  /*46b0*/  IADD3.X R77, R103, c[0x0][0x164], RZ, P6, !PT ;  /* 0x00005900674d7a10 */ /* 0x000fc400037fe4ff */
[----:B------:R-:W-:Y:S02]  /*46c0*/  IADD3.X R103, R99, c[0x0][0x17c], RZ, P5, !PT ;  /* 0x00005f0063677a10 */ /* 0x000fe40002ffe4ff */
[----:B------:R-:W-:Y:S02]  /*46d0*/  IADD3 R88, P6, R88, c[0x0][0x160], RZ ;  /* 0x0000580058587a10 */ /* 0x000fe40007fde0ff */
[----:B------:R-:W-:Y:S02]  /*46e0*/  IADD3 R106, P5, R100, c[0x0][0x178], RZ ;  /* 0x00005e00646a7a10 */ /* 0x000fe40007fbe0ff */
[----:B------:R-:W-:Y:S02]  /*46f0*/  IADD3 R82, P4, R96, c[0x0][0x178], RZ ;  /* 0x00005e0060527a10 */ /* 0x000fe40007f9e0ff */
[----:B------:R-:W-:Y:S02]  /*4700*/  LOP3.LUT R40, R100, 0xc0, RZ, 0xfc, !PT ;  /* 0x000000c064287812 */ /* 0x000fe400078efcff */
[----:B------:R-:W-:-:S02]  /*4710*/  LOP3.LUT R104, R98, 0xc0, RZ, 0xfc, !PT ;  /* 0x000000c062687812 */ /* 0x000fc400078efcff */
[----:B-1----:R-:W-:Y:S02]  /*4720*/  F2FP.PACK_AB R36, R37, R36 ;  /* 0x000000242524723e */ /* 0x002fe400000000ff */
[----:B------:R-:W-:Y:S02]  /*4730*/  F2FP.PACK_AB R37, R39, R38 ;  /* 0x000000262725723e */ /* 0x000fe400000000ff */
[----:B--2---:R-:W-:Y:S02]  /*4740*/  F2FP.PACK_AB R28, R29, R28 ;  /* 0x0000001c1d1c723e */ /* 0x004fe400000000ff */
[----:B------:R-:W-:Y:S02]  /*4750*/  IADD3.X R89, R97, c[0x0][0x164], RZ, P6, !PT ;  /* 0x0000590061597a10 */ /* 0x000fe400037fe4ff */
[----:B------:R-:W-:Y:S02]  /*4760*/  IADD3.X R107, R101, c[0x0][0x17c], RZ, P5, !PT ;  /* 0x00005f00656b7a10 */ /* 0x000fe40002ffe4ff */
[----:B------:R-:W-:-:S02]  /*4770*/  F2FP.PACK_AB R38, R33, R32 ;  /* 0x000000202126723e */ /* 0x000fc400000000ff */
[----:B------:R-:W-:Y:S02]  /*4780*/  F2FP.PACK_AB R39, R35, R34 ;  /* 0x000000222327723e */ /* 0x000fe400000000ff */
[----:B------:R-:W-:Y:S02]  /*4790*/  F2FP.PACK_AB R29, R31, R30 ;  /* 0x0000001e1f1d723e */ /* 0x000fe400000000ff */
[----:B---3--:R-:W-:Y:S02]  /*47a0*/  F2FP.PACK_AB R20, R21, R20 ;  /* 0x000000141514723e */ /* 0x008fe400000000ff */
[----:B------:R-:W-:Y:S02]  /*47b0*/  IADD3.X R83, R97, c[0x0][0x17c], RZ, P4, !PT ;  /* 0x00005f0061537a10 */ /* 0x000fe400027fe4ff */
[----:B------:R-:W-:Y:S02]  /*47c0*/  IADD3 R100, P6, R40, c[0x0][0x160], RZ ;  /* 0x0000580028647a10 */ /* 0x000fe40007fde0ff */
[----:B------:R-:W-:-:S02]  /*47d0*/  F2FP.PACK_AB R30, R25, R24 ;  /* 0x00000018191e723e */ /* 0x000fc400000000ff */
[----:B------:R-:W-:Y:S02]  /*47e0*/  F2FP.PACK_AB R31, R27, R26 ;  /* 0x0000001a1b1f723e */ /* 0x000fe400000000ff */
[----:B------:R-:W-:Y:S02]  /*47f0*/  F2FP.PACK_AB R21, R23, R22 ;  /* 0x000000161715723e */ /* 0x000fe400000000ff */
[----:B----4-:R-:W-:Y:S02]  /*4800*/  F2FP.PACK_AB R12, R13, R12 ;  /* 0x0000000c0d0c723e */ /* 0x010fe400000000ff */
[----:B------:R-:W-:Y:S02]  /*4810*/  IADD3 R104, P4, R104, c[0x0][0x160], RZ ;  /* 0x0000580068687a10 */ /* 0x000fe40007f9e0ff */
[----:B------:R-:W-:Y:S02]  /*4820*/  F2FP.PACK_AB R22, R17, R16 ;  /* 0x000000101116723e */ /* 0x000fe400000000ff */
[----:B------:R-:W-:-:S02]  /*4830*/  F2FP.PACK_AB R23, R19, R18 ;  /* 0x000000121317723e */ /* 0x000fc400000000ff */
[----:B------:R-:W-:Y:S02]  /*4840*/  F2FP.PACK_AB R13, R15, R14 ;  /* 0x0000000e0f0d723e */ /* 0x000fe400000000ff */
[----:B------:R-:W-:Y:S02]  /*4850*/  F2FP.PACK_AB R14, R9, R8 ;  /* 0x00000008090e723e */ /* 0x000fe400000000ff */
[----:B------:R-:W-:Y:S01]  /*4860*/  F2FP.PACK_AB R15, R11, R10 ;  /* 0x0000000a0b0f723e */ /* 0x000fe200000000ff */
[----:B------:R-:W-:Y:S01]  /*4870*/  @P2 STG.E.128 [R106.64], R36 ;  /* 0x000000246a002986 */ /* 0x000fe2000c101d04 */
[----:B------:R-:W-:Y:S02]  /*4880*/  IADD3.X R101, R101, c[0x0][0x164], RZ, P6, !PT ;  /* 0x0000590065657a10 */ /* 0x000fe400037fe4ff */
[----:B------:R-:W-:Y:S01]  /*4890*/  IADD3.X R105, R99, c[0x0][0x164], RZ, P4, !PT ;  /* 0x0000590063697a10 */ /* 0x000fe200027fe4ff */
[----:B------:R-:W-:Y:S04]  /*48a0*/  @P3 STG.E.128 [R102.64], R28 ;  /* 0x0000001c66003986 */ /* 0x000fe8000c101d04 */
        /* <DEDUP_REMOVED lines=18> */
[----:B------:R-:W-:Y:S04]  /*49d0*/  LDSM.16.M88.4 R56, [R3+0x1000] ;  /* 0x001000000338783b */ /* 0x000fe80000000200 */
[----:B------:R-:W-:Y:S04]  /*49e0*/  LDSM.16.MT88.4 R44, [R2+0x4400] ;  /* 0x00440000022c783b */ /* 0x000fe80000004200 */
[----:B------:R-:W4:Y:S04]  /*49f0*/  LDSM.16.MT88.4 R52, [R2+0x2400] ;  /* 0x002400000234783b */ /* 0x000f280000004200 */
[----:B------:R-:W-:Y:S04]  /*4a00*/  LDSM.16.M88.4 R36, [R4] ;  /* 0x000000000424783b */ /* 0x000fe80000000200 */
[----:B------:R-:W-:Y:S04]  /*4a10*/  LDSM.16.M88.4 R64, [R4+0x1000] ;  /* 0x001000000440783b */ /* 0x000fe80000000200 */
[----:B------:R-:W-:Y:S01]  /*4a20*/  LDSM.16.M88.4 R68, [R92] ;  /* 0x000000005c44783b */ /* 0x000fe20000000200 */
[----:B-1----:R-:W-:-:S02]  /*4a30*/  HMUL2 R48, R16, R20 ;  /* 0x0000001410307232 */ /* 0x002fc40000000000 */
[----:B------:R-:W-:Y:S02]  /*4a40*/  HMUL2 R49, R17, R21 ;  /* 0x0000001511317232 */ /* 0x000fe40000000000 */
[----:B------:R-:W-:Y:S02]  /*4a50*/  HMUL2 R32, R18, R22 ;  /* 0x0000001612207232 */ /* 0x000fe40000000000 */
[----:B------:R-:W-:Y:S02]  /*4a60*/  HMUL2 R33, R19, R23 ;  /* 0x0000001713217232 */ /* 0x000fe40000000000 */
[----:B------:R-:W-:Y:S04]  /*4a70*/  LDSM.16.MT88.4 R20, [R5+0x4400] ;  /* 0x004400000514783b */ /* 0x000fe80000004200 */
[----:B------:R-:W1:Y:S01]  /*4a80*/  LDSM.16.MT88.4 R16, [R5+0x2400] ;  /* 0x002400000510783b */ /* 0x000e620000004200 */
[----:B--2---:R-:W-:-:S02]  /*4a90*/  HMUL2 R8, R8, R12 ;  /* 0x0000000c08087232 */ /* 0x004fc40000000000 */
[----:B------:R-:W-:Y:S02]  /*4aa0*/  HMUL2 R9, R9, R13 ;  /* 0x0000000d09097232 */ /* 0x000fe40000000000 */
[----:B------:R-:W-:Y:S02]  /*4ab0*/  HMUL2 R10, R10, R14 ;  /* 0x0000000e0a0a7232 */ /* 0x000fe40000000000 */
[----:B------:R-:W-:Y:S01]  /*4ac0*/  HMUL2 R11, R11, R15 ;  /* 0x0000000f0b0b7232 */ /* 0x000fe20000000000 */
[C---:B---3--:R-:W5:Y:S01]  /*4ad0*/  HMMA.16816.F32 R72, R60.reuse, R48, RZ ;  /* 0x000000303c48723c */ /* 0x048f6200000018ff */
[----:B------:R-:W-:Y:S07]  /*4ae0*/  LDSM.16.MT88.4 R12, [R2+0x2800] ;  /* 0x00280000020c783b */ /* 0x000fee0000004200 */
[C---:B------:R-:W5:Y:S08]  /*4af0*/  HMMA.16816.F32 R28, R60.reuse, R32, RZ ;  /* 0x000000203c1c723c */ /* 0x040f7000000018ff */
[C---:B------:R-:W5:Y:S08]  /*4b00*/  HMMA.16816.F32 R40, R60.reuse, R8, RZ ;  /* 0x000000083c28723c */ /* 0x040f7000000018ff */
[----:B------:R-:W5:Y:S01]  /*4b10*/  HMMA.16816.F32 R60, R60, R10, RZ ;  /* 0x0000000a3c3c723c */ /* 0x000f6200000018ff */
[----:B----4-:R-:W-:-:S02]  /*4b20*/  HMUL2 R80, R44, R52 ;  /* 0x000000342c507232 */ /* 0x010fc40000000000 */
[----:B------:R-:W-:-:S05]  /*4b30*/  HMUL2 R81, R45, R53 ;  /* 0x000000352d517232 */ /* 0x000fca0000000000 */
[C---:B------:R-:W5:Y:S01]  /*4b40*/  HMMA.16816.F32 R48, R56.reuse, R48, RZ ;  /* 0x000000303830723c */ /* 0x040f6200000018ff */
[----:B------:R-:W-:Y:S02]  /*4b50*/  HMUL2 R86, R46, R54 ;  /* 0x000000362e567232 */ /* 0x000fe40000000000 */
[----:B------:R-:W-:Y:S02]  /*4b60*/  HMUL2 R87, R47, R55 ;  /* 0x000000372f577232 */ /* 0x000fe40000000000 */
[----:B-1----:R-:W-:Y:S01]  /*4b70*/  HMUL2 R16, R20, R16 ;  /* 0x0000001014107232 */ /* 0x002fe20000000000 */
[----:B------:R-:W-:Y:S02]  /*4b80*/  LDSM.16.MT88.4 R44, [R5+0x4800] ;  /* 0x00480000052c783b */ /* 0x000fe40000004200 */
[----:B------:R-:W5:Y:S01]  /*4b90*/  HMMA.16816.F32 R32, R56, R32, RZ ;  /* 0x000000203820723c */ /* 0x000f6200000018ff */
[----:B------:R-:W-:Y:S01]  /*4ba0*/  HMUL2 R17, R21, R17 ;  /* 0x0000001115117232 */ /* 0x000fe20000000000 */
[----:B------:R-:W-:Y:S01]  /*4bb0*/  LDSM.16.MT88.4 R52, [R5+0x2800] ;  /* 0x002800000534783b */ /* 0x000fe20000004200 */
[----:B------:R-:W-:-:S05]  /*4bc0*/  HMUL2 R78, R22, R18 ;  /* 0x00000012164e7232 */ /* 0x000fca0000000000 */
[C---:B------:R-:W5:Y:S01]  /*4bd0*/  HMMA.16816.F32 R24, R56.reuse, R8, RZ ;  /* 0x000000083818723c */ /* 0x040f6200000018ff */
[----:B------:R-:W-:Y:S02]  /*4be0*/  HMUL2 R79, R23, R19 ;  /* 0x00000013174f7232 */ /* 0x000fe40000000000 */
[----:B------:R-:W-:Y:S05]  /*4bf0*/  LDSM.16.MT88.4 R20, [R2+0x4c00] ;  /* 0x004c00000214783b */ /* 0x000fea0000004200 */
[----:B------:R5:W5:Y:S02]  /*4c00*/  HMMA.16816.F32 R56, R56, R10, RZ ;  /* 0x0000000a3838723c */ /* 0x000b6400000018ff */
[----:B-----5:R-:W1:Y:S06]  /*4c10*/  LDSM.16.MT88.4 R8, [R2+0x4800] ;  /* 0x004800000208783b */ /* 0x020e6c0000004200 */
        /* <DEDUP_REMOVED lines=12> */
[----:B-----5:R-:W-:Y:S01]  /*4ce0*/  LDSM.16.M88.4 R56, [R93] ;  /* 0x000000005d38783b */ /* 0x020fe20000000200 */
[----:B------:R-:W-:-:S04]  /*4cf0*/  HMUL2 R44, R44, R52 ;  /* 0x000000342c2c7232 */ /* 0x000fc80000000000 */
[----:B------:R-:W-:Y:S02]  /*4d00*/  HMUL2 R78, R10, R14 ;  /* 0x0000000e0a4e7232 */ /* 0x000fe40000000000 */
[----:B------:R-:W-:Y:S02]  /*4d10*/  HMUL2 R79, R11, R15 ;  /* 0x0000000f0b4f7232 */ /* 0x000fe40000000000 */
[----:B------:R-:W-:Y:S01]  /*4d20*/  LDSM.16.MT88.4 R8, [R5+0x4c00] ;  /* 0x004c00000508783b */ /* 0x000fe20000004200 */
[----:B------:R-:W-:-:S03]  /*4d30*/  HMUL2 R45, R45, R53 ;  /* 0x000000352d2d7232 */ /* 0x000fc60000000000 */
[----:B------:R-:W3:Y:S01]  /*4d40*/  LDSM.16.MT88.4 R12, [R5+0x2c00] ;  /* 0x002c0000050c783b */ /* 0x000ee20000004200 */
[----:B------:R-:W-:Y:S02]  /*4d50*/  HMUL2 R46, R46, R54 ;  /* 0x000000362e2e7232 */ /* 0x000fe40000000000 */
[----:B------:R-:W-:Y:S01]  /*4d60*/  HMUL2 R47, R47, R55 ;  /* 0x000000372f2f7232 */ /* 0x000fe20000000000 */
        /* <DEDUP_REMOVED lines=23> */
[C---:B------:R-:W5:Y:S08]  /*4ee0*/  HMMA.16816.F32 R24, R44.reuse, R8, R24 ;  /* 0x000000082c18723c */ /* 0x040f700000001818 */
[----:B------:R5:W5:Y:S02]  /*4ef0*/  HMMA.16816.F32 R64, R44, R10, R64 ;  /* 0x0000000a2c40723c */ /* 0x000b640000001840 */
        /* <DEDUP_REMOVED lines=206> */
[----:B------:R-:W2:Y:S04]  /*5be0*/  LDSM.16.M88.4 R8, [R3] ;  /* 0x000000000308783b */ /* 0x000ea80000000200 */
[----:B------:R-:W-:Y:S04]  /*5bf0*/  LDSM.16.MT88.4 R12, [R5+0x3000] ;  /* 0x00300000050c783b */ /* 0x000fe80000004200 */
[----:B------:R-:W3:Y:S04]  /*5c00*/  LDSM.16.MT88.4 R24, [R5+0x2000] ;  /* 0x002000000518783b */ /* 0x000ee80000004200 */
[----:B------:R-:W-:Y:S04]  /*5c10*/  LDSM.16.MT88.4 R48, [R2+0x3400] ;  /* 0x003400000230783b */ /* 0x000fe80000004200 */
[----:B------:R-:W4:Y:S04]  /*5c20*/  LDSM.16.MT88.4 R44, [R2+0x2400] ;  /* 0x00240000022c783b */ /* 0x000f280000004200 */
[----:B------:R-:W-:Y:S04]  /*5c30*/  LDSM.16.M88.4 R64, [R3+0x1000] ;  /* 0x001000000340783b */ /* 0x000fe80000000200 */
[----:B------:R-:W-:Y:S04]  /*5c40*/  LDSM.16.MT88.4 R36, [R5+0x3400] ;  /* 0x003400000524783b */ /* 0x000fe80000004200 */
[----:B------:R-:W4:Y:S04]  /*5c50*/  LDSM.16.MT88.4 R40, [R5+0x2400] ;  /* 0x002400000528783b */ /* 0x000f280000004200 */
[----:B------:R-:W-:Y:S01]  /*5c60*/  LDSM.16.M88.4 R68, [R4+0x1000] ;  /* 0x001000000444783b */ /* 0x000fe20000000200 */
[----:B-1----:R-:W-:-:S03]  /*5c70*/  HMUL2 R28, R16, R20 ;  /* 0x00000014101c7232 */ /* 0x002fc60000000000 */
[----:B------:R-:W-:Y:S01]  /*5c80*/  LDSM.16.MT88.4 R56, [R2+0x3800] ;  /* 0x003800000238783b */ /* 0x000fe20000004200 */
[----:B------:R-:W-:Y:S02]  /*5c90*/  HMUL2 R29, R17, R21 ;  /* 0x00000015111d7232 */ /* 0x000fe40000000000 */
[----:B------:R-:W-:Y:S01]  /*5ca0*/  HMUL2 R52, R18, R22 ;  /* 0x0000001612347232 */ /* 0x000fe20000000000 */
[----:B------:R-:W-:Y:S01]  /*5cb0*/  LDSM.16.MT88.4 R72, [R5+0x2800] ;  /* 0x002800000548783b */ /* 0x000fe20000004200 */
[----:B------:R-:W-:-:S03]  /*5cc0*/  HMUL2 R53, R19, R23 ;  /* 0x0000001713357232 */ /* 0x000fc60000000000 */
[----:B------:R-:W1:Y:S04]  /*5cd0*/  LDSM.16.M88.4 R16, [R4] ;  /* 0x000000000410783b */ /* 0x000e680000000200 */
[C---:B--2---:R-:W5:Y:S01]  /*5ce0*/  HMMA.16816.F32 R32, R8.reuse, R52, RZ ;  /* 0x000000340820723c */ /* 0x044f6200000018ff */
[----:B---3--:R-:W-:Y:S01]  /*5cf0*/  HMUL2 R12, R12, R24 ;  /* 0x000000180c0c7232 */ /* 0x008fe20000000000 */
[----:B------:R-:W-:Y:S01]  /*5d00*/  LDSM.16.MT88.4 R96, [R2+0x2c00] ;  /* 0x002c00000260783b */ /* 0x000fe20000004200 */
[----:B------:R-:W-:Y:S02]  /*5d10*/  HMUL2 R13, R13, R25 ;  /* 0x000000190d0d7232 */ /* 0x000fe40000000000 */
[----:B------:R-:W-:Y:S02]  /*5d20*/  HMUL2 R54, R14, R26 ;  /* 0x0000001a0e367232 */ /* 0x000fe40000000000 */
[----:B------:R-:W-:Y:S01]  /*5d30*/  HMUL2 R55, R15, R27 ;  /* 0x0000001b0f377232 */ /* 0x000fe20000000000 */
[----:B------:R-:W-:Y:S01]  /*5d40*/  HMMA.16816.F32 R60, R8, R28, RZ ;  /* 0x0000001c083c723c */ /* 0x000fe200000018ff */
[----:B----4-:R-:W-:-:S02]  /*5d50*/  HMUL2 R80, R50, R46 ;  /* 0x0000002e32507232 */ /* 0x010fc40000000000 */
[----:B------:R-:W-:-:S05]  /*5d60*/  HMUL2 R81, R51, R47 ;  /* 0x0000002f33517232 */ /* 0x000fca0000000000 */
[----:B------:R-:W5:Y:S01]  /*5d70*/  HMMA.16816.F32 R20, R8, R12, RZ ;  /* 0x0000000c0814723c */ /* 0x000f6200000018ff */
[----:B------:R-:W-:Y:S02]  /*5d80*/  HMUL2 R78, R48, R44 ;  /* 0x0000002c304e7232 */ /* 0x000fe40000000000 */
[----:B------:R-:W-:Y:S02]  /*5d90*/  HMUL2 R79, R49, R45 ;  /* 0x0000002d314f7232 */ /* 0x000fe40000000000 */
[----:B------:R-:W-:Y:S01]  /*5da0*/  HMUL2 R36, R36, R40 ;  /* 0x0000002824247232 */ /* 0x000fe20000000000 */
[----:B------:R-:W-:Y:S02]  /*5db0*/  LDSM.16.M88.4 R44, [R92] ;  /* 0x000000005c2c783b */ /* 0x000fe40000000200 */
[C---:B------:R-:W-:Y:S08]  /*5dc0*/  HMMA.16816.F32 R28, R64.reuse, R28, RZ ;  /* 0x0000001c401c723c */ /* 0x040ff000000018ff */
[C---:B------:R-:W-:Y:S08]  /*5dd0*/  HMMA.16816.F32 R24, R64.reuse, R52, RZ ;  /* 0x000000344018723c */ /* 0x040ff000000018ff */
[----:B------:R-:W-:Y:S08]  /*5de0*/  HMMA.16816.F32 R12, R64, R12, RZ ;  /* 0x0000000c400c723c */ /* 0x000ff000000018ff */
[-C--:B------:R-:W5:Y:S08]  /*5df0*/  HMMA.16816.F32 R8, R8, R54.reuse, RZ ;  /* 0x000000360808723c */ /* 0x080f7000000018ff */
[----:B------:R5:W5:Y:S02]  /*5e00*/  HMMA.16816.F32 R64, R64, R54, RZ ;  /* 0x000000364040723c */ /* 0x000b6400000018ff */
[----:B-----5:R-:W-:Y:S06]  /*5e10*/  LDSM.16.MT88.4 R52, [R2+0x2800] ;  /* 0x002800000234783b */ /* 0x020fec0000004200 */
[----:B-1----:R5:W-:Y:S02]  /*5e20*/  HMMA.16816.F32 R48, R16, R80, R32 ;  /* 0x000000501030723c */ /* 0x002be40000001820 */
[----:B-----5:R-:W1:Y:S01]  /*5e30*/  LDSM.16.MT88.4 R32, [R5+0x3800] ;  /* 0x003800000520783b */ /* 0x020e620000004200 */
[----:B------:R-:W-:-:S02]  /*5e40*/  HMUL2 R37, R37, R41 ;  /* 0x0000002925257232 */ /* 0x000fc40000000000 */
[----:B------:R-:W-:Y:S02]  /*5e50*/  HMUL2 R38, R38, R42 ;  /* 0x0000002a26267232 */ /* 0x000fe40000000000 */
[----:B------:R-:W-:Y:S02]  /*5e60*/  HMUL2 R39, R39, R43 ;  /* 0x0000002b27277232 */ /* 0x000fe40000000000 */
[----:B------:R-:W2:Y:S01]  /*5e70*/  LDSM.16.M88.4 R40, [R92+0x1000] ;  /* 0x001000005c28783b */ /* 0x000ea20000000200 */
[C---:B------:R-:W5:Y:S08]  /*5e80*/  HMMA.16816.F32 R20, R16.reuse, R36, R20 ;  /* 0x000000241014723c */ /* 0x040f700000001814 */
[----:B------:R-:W5:Y:S08]  /*5e90*/  HMMA.16816.F32 R8, R16, R38, R8 ;  /* 0x000000261008723c */ /* 0x000f700000001808 */
[C---:B------:R-:W5:Y:S08]  /*5ea0*/  HMMA.16816.F32 R12, R68.reuse, R36, R12 ;  /* 0x00000024440c723c */ /* 0x040f70000000180c */
[----:B------:R5:W5:Y:S02]  /*5eb0*/  HMMA.16816.F32 R64, R68, R38, R64 ;  /* 0x000000264440723c */ /* 0x000b640000001840 */
[----:B-----5:R-:W-:Y:S06]  /*5ec0*/  LDSM.16.M88.4 R36, [R93] ;  /* 0x000000005d24783b */ /* 0x020fec0000000200 */
[----:B------:R5:W5:Y:S02]  /*5ed0*/  HMMA.16816.F32 R60, R16, R78, R60 ;  /* 0x0000004e103c723c */ /* 0x000b64000000183c */
[----:B-----5:R-:W3:Y:S01]  /*5ee0*/  LDSM.16.MT88.4 R16, [R2+0x3c00] ;  /* 0x003c00000210783b */ /* 0x020ee20000004200 */
[----:B-1----:R-:W-:-:S05]  /*5ef0*/  HMUL2 R32, R32, R72 ;  /* 0x0000004820207232 */ /* 0x002fca0000000000 */
[----:B------:R5:W5:Y:S01]  /*5f00*/  HMMA.16816.F32 R28, R68, R78, R28 ;  /* 0x0000004e441c723c */ /* 0x000b62000000181c */
[----:B------:R-:W-:Y:S02]  /*5f10*/  HMUL2 R33, R33, R73 ;  /* 0x0000004921217232 */ /* 0x000fe40000000000 */
[----:B------:R-:W-:-:S04]  /*5f20*/  HMUL2 R34, R34, R74 ;  /* 0x0000004a22227232 */ /* 0x000fc80000000000 */
[----:B-----5:R-:W-:Y:S01]  /*5f30*/  HMUL2 R78, R56, R52 ;  /* 0x00000034384e7232 */ /* 0x020fe20000000000 */
[----:B------:R5:W5:Y:S01]  /*5f40*/  HMMA.16816.F32 R24, R68, R80, R24 ;  /* 0x000000504418723c */ /* 0x000b620000001818 */
[----:B------:R-:W-:Y:S02]  /*5f50*/  HMUL2 R79, R57, R53 ;  /* 0x00000035394f7232 */ /* 0x000fe40000000000 */
[----:B------:R-:W-:-:S04]  /*5f60*/  HMUL2 R35, R35, R75 ;  /* 0x0000004b23237232 */ /* 0x000fc80000000000 */
[----:B-----5:R-:W-:Y:S02]  /*5f70*/  HMUL2 R68, R58, R54 ;  /* 0x000000363a447232 */ /* 0x020fe40000000000 */
[----:B------:R-:W-:Y:S02]  /*5f80*/  HMUL2 R69, R59, R55 ;  /* 0x000000373b457232 */ /* 0x000fe40000000000 */
[----:B------:R-:W-:Y:S04]  /*5f90*/  LDSM.16.MT88.4 R52, [R5+0x3c00] ;  /* 0x003c00000534783b */ /* 0x000fe80000004200 */
[----:B------:R-:W1:Y:S01]  /*5fa0*/  LDSM.16.MT88.4 R56, [R5+0x2c00] ;  /* 0x002c00000538783b */ /* 0x000e620000004200 */
        /* <DEDUP_REMOVED lines=9> */
[----:B---3--:R-:W-:-:S02]  /*6040*/  HMUL2 R16, R16, R96 ;  /* 0x0000006010107232 */ /* 0x008fc40000000000 */
[----:B------:R-:W-:Y:S02]  /*6050*/  HMUL2 R17, R17, R97 ;  /* 0x0000006111117232 */ /* 0x000fe40000000000 */
[----:B------:R-:W-:Y:S02]  /*6060*/  HMUL2 R18, R18, R98 ;  /* 0x0000006212127232 */ /* 0x000fe40000000000 */
[----:B------:R-:W-:Y:S02]  /*6070*/  HMUL2 R19, R19, R99 ;  /* 0x0000006313137232 */ /* 0x000fe40000000000 */
[----:B-1----:R-:W-:Y:S02]  /*6080*/  HMUL2 R52, R52, R56 ;  /* 0x0000003834347232 */ /* 0x002fe40000000000 */
        /* <DEDUP_REMOVED lines=69> */
[----:B------:R-:W-:-:S04]  /*64e0*/  DEPBAR.LE SB0, 0x0 ;  /* 0x000080000000791a */ /* 0x000fc80000000000 */
[----:B------:R-:W-:Y:S06]  /*64f0*/  BAR.SYNC 0x0 ;  /* 0x0000000000007b1d */ /* 0x000fec0000000000 */
[----:B------:R-:W-:Y:S05]  /*6500*/  EXIT ;  /* 0x000000000000794d */ /* 0x000fea0003800000 */
.L_x_0:
[----:B------:R-:W-:-:S00]  /*6510*/  BRA `(.L_x_0) ;  /* 0xfffffff000007947 */ /* 0x000fc0000383ffff */
[----:B------:R-:W-:-:S00]  /*6520*/  NOP ;  /* 0x0000000000007918 */ /* 0x000fc00000000000 */
        /* <DEDUP_REMOVED lines=13> */
.L_x_1:


//--------------------- .nv.shared.recompute_w_u_fwd_kernel --------------------------
	.section	.nv.shared.recompute_w_u_fwd_kernel,"aw",@nobits
	.align	16
